//
// Generated by NVIDIA NVVM Compiler
//
// Compiler Build ID: CL-36424714
// Cuda compilation tools, release 13.0, V13.0.88
// Based on NVVM 20.0.0
//

.version 9.0
.target sm_100
.address_size 64

	// .globl	_Z4dotgPfS_S_iiii

.visible .entry _Z4dotgPfS_S_iiii(
	.param .u64 .ptr .align 1 _Z4dotgPfS_S_iiii_param_0,
	.param .u64 .ptr .align 1 _Z4dotgPfS_S_iiii_param_1,
	.param .u64 .ptr .align 1 _Z4dotgPfS_S_iiii_param_2,
	.param .u32 _Z4dotgPfS_S_iiii_param_3,
	.param .u32 _Z4dotgPfS_S_iiii_param_4,
	.param .u32 _Z4dotgPfS_S_iiii_param_5,
	.param .u32 _Z4dotgPfS_S_iiii_param_6
)
{
	.reg .pred 	%p<15>;
	.reg .b32 	%r<54>;
	.reg .b32 	%f<94>;
	.reg .b64 	%rd<46>;

	ld.param.u64 	%rd11, [_Z4dotgPfS_S_iiii_param_0];
	ld.param.u64 	%rd12, [_Z4dotgPfS_S_iiii_param_2];
	ld.param.u32 	%r24, [_Z4dotgPfS_S_iiii_param_3];
	ld.param.u32 	%r25, [_Z4dotgPfS_S_iiii_param_4];
	ld.param.u32 	%r26, [_Z4dotgPfS_S_iiii_param_5];
	ld.param.u32 	%r27, [_Z4dotgPfS_S_iiii_param_6];
	cvta.to.global.u64 	%rd1, %rd11;
	cvta.to.global.u64 	%rd2, %rd12;
	setp.lt.s32 	%p1, %r24, 1;
	@%p1 bra 	$L__BB0_21;
	min.s32 	%r28, %r25, %r26;
	min.s32 	%r29, %r28, %r27;
	setp.lt.s32 	%p2, %r29, 1;
	@%p2 bra 	$L__BB0_21;
	and.b32  	%r1, %r27, 15;
	and.b32  	%r2, %r27, 7;
	and.b32  	%r3, %r27, 2147483632;
	and.b32  	%r4, %r27, 3;
	neg.s32 	%r5, %r3;
	add.s64 	%rd3, %rd1, 32;
	mov.b32 	%r46, 0;
$L__BB0_3:
	mul.lo.s32 	%r7, %r46, %r26;
	mov.b32 	%r47, 0;
$L__BB0_4:
	ld.param.u64 	%rd44, [_Z4dotgPfS_S_iiii_param_1];
	mad.lo.s32 	%r33, %r46, %r25, %r47;
	cvta.to.global.u64 	%rd13, %rd44;
	mul.wide.u32 	%rd14, %r33, 4;
	add.s64 	%rd4, %rd13, %rd14;
	mov.b32 	%r48, 0;
$L__BB0_5:
	setp.lt.u32 	%p3, %r27, 16;
	add.s32 	%r35, %r48, %r7;
	mad.lo.s32 	%r36, %r35, %r25, %r47;
	mul.lo.s32 	%r10, %r36, %r27;
	mul.lo.s32 	%r11, %r48, %r27;
	mov.b32 	%r52, 0;
	@%p3 bra 	$L__BB0_8;
	mul.wide.u32 	%rd15, %r11, 4;
	add.s64 	%rd16, %rd2, %rd15;
	add.s64 	%rd45, %rd16, 32;
	mov.u32 	%r49, %r10;
	mov.u32 	%r50, %r5;
$L__BB0_7:
	.pragma "nounroll";
	mul.wide.s32 	%rd17, %r49, 4;
	add.s64 	%rd18, %rd3, %rd17;
	ld.global.f32 	%f1, [%rd4];
	ld.global.f32 	%f2, [%rd45+-32];
	mul.f32 	%f3, %f1, %f2;
	st.global.f32 	[%rd18+-32], %f3;
	ld.global.f32 	%f4, [%rd4];
	ld.global.f32 	%f5, [%rd45+-28];
	mul.f32 	%f6, %f4, %f5;
	st.global.f32 	[%rd18+-28], %f6;
	ld.global.f32 	%f7, [%rd4];
	ld.global.f32 	%f8, [%rd45+-24];
	mul.f32 	%f9, %f7, %f8;
	st.global.f32 	[%rd18+-24], %f9;
	ld.global.f32 	%f10, [%rd4];
	ld.global.f32 	%f11, [%rd45+-20];
	mul.f32 	%f12, %f10, %f11;
	st.global.f32 	[%rd18+-20], %f12;
	ld.global.f32 	%f13, [%rd4];
	ld.global.f32 	%f14, [%rd45+-16];
	mul.f32 	%f15, %f13, %f14;
	st.global.f32 	[%rd18+-16], %f15;
	ld.global.f32 	%f16, [%rd4];
	ld.global.f32 	%f17, [%rd45+-12];
	mul.f32 	%f18, %f16, %f17;
	st.global.f32 	[%rd18+-12], %f18;
	ld.global.f32 	%f19, [%rd4];
	ld.global.f32 	%f20, [%rd45+-8];
	mul.f32 	%f21, %f19, %f20;
	st.global.f32 	[%rd18+-8], %f21;
	ld.global.f32 	%f22, [%rd4];
	ld.global.f32 	%f23, [%rd45+-4];
	mul.f32 	%f24, %f22, %f23;
	st.global.f32 	[%rd18+-4], %f24;
	ld.global.f32 	%f25, [%rd4];
	ld.global.f32 	%f26, [%rd45];
	mul.f32 	%f27, %f25, %f26;
	st.global.f32 	[%rd18], %f27;
	ld.global.f32 	%f28, [%rd4];
	ld.global.f32 	%f29, [%rd45+4];
	mul.f32 	%f30, %f28, %f29;
	st.global.f32 	[%rd18+4], %f30;
	ld.global.f32 	%f31, [%rd4];
	ld.global.f32 	%f32, [%rd45+8];
	mul.f32 	%f33, %f31, %f32;
	st.global.f32 	[%rd18+8], %f33;
	ld.global.f32 	%f34, [%rd4];
	ld.global.f32 	%f35, [%rd45+12];
	mul.f32 	%f36, %f34, %f35;
	st.global.f32 	[%rd18+12], %f36;
	ld.global.f32 	%f37, [%rd4];
	ld.global.f32 	%f38, [%rd45+16];
	mul.f32 	%f39, %f37, %f38;
	st.global.f32 	[%rd18+16], %f39;
	ld.global.f32 	%f40, [%rd4];
	ld.global.f32 	%f41, [%rd45+20];
	mul.f32 	%f42, %f40, %f41;
	st.global.f32 	[%rd18+20], %f42;
	ld.global.f32 	%f43, [%rd4];
	ld.global.f32 	%f44, [%rd45+24];
	mul.f32 	%f45, %f43, %f44;
	st.global.f32 	[%rd18+24], %f45;
	ld.global.f32 	%f46, [%rd4];
	ld.global.f32 	%f47, [%rd45+28];
	mul.f32 	%f48, %f46, %f47;
	st.global.f32 	[%rd18+28], %f48;
	add.s32 	%r50, %r50, 16;
	add.s32 	%r49, %r49, 16;
	add.s64 	%rd45, %rd45, 64;
	setp.ne.s32 	%p4, %r50, 0;
	mov.u32 	%r52, %r3;
	@%p4 bra 	$L__BB0_7;
$L__BB0_8:
	setp.eq.s32 	%p5, %r1, 0;
	@%p5 bra 	$L__BB0_18;
	add.s32 	%r37, %r1, -1;
	setp.lt.u32 	%p6, %r37, 7;
	@%p6 bra 	$L__BB0_11;
	add.s32 	%r38, %r52, %r10;
	add.s32 	%r39, %r52, %r11;
	ld.global.f32 	%f49, [%rd4];
	mul.wide.u32 	%rd19, %r39, 4;
	add.s64 	%rd20, %rd2, %rd19;
	ld.global.f32 	%f50, [%rd20];
	mul.f32 	%f51, %f49, %f50;
	mul.wide.s32 	%rd21, %r38, 4;
	add.s64 	%rd22, %rd1, %rd21;
	st.global.f32 	[%rd22], %f51;
	ld.global.f32 	%f52, [%rd4];
	cvt.u64.u32 	%rd23, %r11;
	cvt.u64.u32 	%rd24, %r52;
	add.s64 	%rd25, %rd24, %rd23;
	shl.b64 	%rd26, %rd25, 2;
	add.s64 	%rd27, %rd2, %rd26;
	ld.global.f32 	%f53, [%rd27+4];
	mul.f32 	%f54, %f52, %f53;
	st.global.f32 	[%rd22+4], %f54;
	ld.global.f32 	%f55, [%rd4];
	ld.global.f32 	%f56, [%rd27+8];
	mul.f32 	%f57, %f55, %f56;
	st.global.f32 	[%rd22+8], %f57;
	ld.global.f32 	%f58, [%rd4];
	ld.global.f32 	%f59, [%rd27+12];
	mul.f32 	%f60, %f58, %f59;
	st.global.f32 	[%rd22+12], %f60;
	ld.global.f32 	%f61, [%rd4];
	ld.global.f32 	%f62, [%rd27+16];
	mul.f32 	%f63, %f61, %f62;
	st.global.f32 	[%rd22+16], %f63;
	ld.global.f32 	%f64, [%rd4];
	ld.global.f32 	%f65, [%rd27+20];
	mul.f32 	%f66, %f64, %f65;
	st.global.f32 	[%rd22+20], %f66;
	ld.global.f32 	%f67, [%rd4];
	ld.global.f32 	%f68, [%rd27+24];
	mul.f32 	%f69, %f67, %f68;
	st.global.f32 	[%rd22+24], %f69;
	ld.global.f32 	%f70, [%rd4];
	ld.global.f32 	%f71, [%rd27+28];
	mul.f32 	%f72, %f70, %f71;
	st.global.f32 	[%rd22+28], %f72;
	add.s32 	%r52, %r52, 8;
$L__BB0_11:
	setp.eq.s32 	%p7, %r2, 0;
	@%p7 bra 	$L__BB0_18;
	add.s32 	%r40, %r2, -1;
	setp.lt.u32 	%p8, %r40, 3;
	@%p8 bra 	$L__BB0_14;
	add.s32 	%r41, %r52, %r10;
	add.s32 	%r42, %r52, %r11;
	ld.global.f32 	%f73, [%rd4];
	mul.wide.u32 	%rd28, %r42, 4;
	add.s64 	%rd29, %rd2, %rd28;
	ld.global.f32 	%f74, [%rd29];
	mul.f32 	%f75, %f73, %f74;
	mul.wide.s32 	%rd30, %r41, 4;
	add.s64 	%rd31, %rd1, %rd30;
	st.global.f32 	[%rd31], %f75;
	ld.global.f32 	%f76, [%rd4];
	cvt.u64.u32 	%rd32, %r11;
	cvt.u64.u32 	%rd33, %r52;
	add.s64 	%rd34, %rd33, %rd32;
	shl.b64 	%rd35, %rd34, 2;
	add.s64 	%rd36, %rd2, %rd35;
	ld.global.f32 	%f77, [%rd36+4];
	mul.f32 	%f78, %f76, %f77;
	st.global.f32 	[%rd31+4], %f78;
	ld.global.f32 	%f79, [%rd4];
	ld.global.f32 	%f80, [%rd36+8];
	mul.f32 	%f81, %f79, %f80;
	st.global.f32 	[%rd31+8], %f81;
	ld.global.f32 	%f82, [%rd4];
	ld.global.f32 	%f83, [%rd36+12];
	mul.f32 	%f84, %f82, %f83;
	st.global.f32 	[%rd31+12], %f84;
	add.s32 	%r52, %r52, 4;
$L__BB0_14:
	setp.eq.s32 	%p9, %r4, 0;
	@%p9 bra 	$L__BB0_18;
	setp.eq.s32 	%p10, %r4, 1;
	add.s32 	%r43, %r52, %r10;
	add.s32 	%r44, %r52, %r11;
	ld.global.f32 	%f85, [%rd4];
	mul.wide.u32 	%rd37, %r44, 4;
	add.s64 	%rd38, %rd2, %rd37;
	ld.global.f32 	%f86, [%rd38];
	mul.f32 	%f87, %f85, %f86;
	mul.wide.s32 	%rd39, %r43, 4;
	add.s64 	%rd8, %rd1, %rd39;
	st.global.f32 	[%rd8], %f87;
	@%p10 bra 	$L__BB0_18;
	setp.eq.s32 	%p11, %r4, 2;
	ld.global.f32 	%f88, [%rd4];
	cvt.u64.u32 	%rd40, %r11;
	cvt.u64.u32 	%rd41, %r52;
	add.s64 	%rd42, %rd41, %rd40;
	shl.b64 	%rd43, %rd42, 2;
	add.s64 	%rd9, %rd2, %rd43;
	ld.global.f32 	%f89, [%rd9+4];
	mul.f32 	%f90, %f88, %f89;
	st.global.f32 	[%rd8+4], %f90;
	@%p11 bra 	$L__BB0_18;
	ld.global.f32 	%f91, [%rd4];
	ld.global.f32 	%f92, [%rd9+8];
	mul.f32 	%f93, %f91, %f92;
	st.global.f32 	[%rd8+8], %f93;
$L__BB0_18:
	add.s32 	%r48, %r48, 1;
	setp.ne.s32 	%p12, %r48, %r26;
	@%p12 bra 	$L__BB0_5;
	add.s32 	%r47, %r47, 1;
	setp.ne.s32 	%p13, %r47, %r25;
	@%p13 bra 	$L__BB0_4;
	ld.param.u32 	%r45, [_Z4dotgPfS_S_iiii_param_3];
	add.s32 	%r46, %r46, 1;
	setp.ne.s32 	%p14, %r46, %r45;
	@%p14 bra 	$L__BB0_3;
$L__BB0_21:
	ret;

}
	// .globl	_Z5dotgsPfS_S_iiii
.visible .entry _Z5dotgsPfS_S_iiii(
	.param .u64 .ptr .align 1 _Z5dotgsPfS_S_iiii_param_0,
	.param .u64 .ptr .align 1 _Z5dotgsPfS_S_iiii_param_1,
	.param .u64 .ptr .align 1 _Z5dotgsPfS_S_iiii_param_2,
	.param .u32 _Z5dotgsPfS_S_iiii_param_3,
	.param .u32 _Z5dotgsPfS_S_iiii_param_4,
	.param .u32 _Z5dotgsPfS_S_iiii_param_5,
	.param .u32 _Z5dotgsPfS_S_iiii_param_6
)
{
	.reg .pred 	%p<30>;
	.reg .b32 	%r<54>;
	.reg .b32 	%f<22>;
	.reg .b64 	%rd<27>;

	ld.param.u64 	%rd9, [_Z5dotgsPfS_S_iiii_param_0];
	ld.param.u64 	%rd8, [_Z5dotgsPfS_S_iiii_param_1];
	ld.param.u64 	%rd10, [_Z5dotgsPfS_S_iiii_param_2];
	ld.param.u32 	%r30, [_Z5dotgsPfS_S_iiii_param_4];
	ld.param.u32 	%r31, [_Z5dotgsPfS_S_iiii_param_5];
	ld.param.u32 	%r32, [_Z5dotgsPfS_S_iiii_param_6];
	cvta.to.global.u64 	%rd1, %rd9;
	cvta.to.global.u64 	%rd2, %rd10;
	mov.u32 	%r1, %ctaid.y;
	mov.u32 	%r33, %ntid.x;
	add.s32 	%r34, %r33, %r31;
	add.s32 	%r35, %r34, -1;
	div.u32 	%r2, %r35, %r33;
	mov.u32 	%r36, %ntid.y;
	add.s32 	%r37, %r36, %r32;
	add.s32 	%r38, %r37, -1;
	div.u32 	%r3, %r38, %r36;
	mov.u32 	%r39, %tid.x;
	mul.lo.s32 	%r49, %r2, %r39;
	mov.u32 	%r40, %tid.y;
	mul.lo.s32 	%r5, %r3, %r40;
	setp.lt.s32 	%p1, %r2, 1;
	@%p1 bra 	$L__BB1_24;
	mov.u32 	%r41, %ctaid.x;
	cvta.to.global.u64 	%rd11, %rd8;
	add.s32 	%r6, %r5, %r3;
	mul.lo.s32 	%r7, %r31, %r41;
	mad.lo.s32 	%r42, %r30, %r41, %r1;
	mul.wide.s32 	%rd12, %r42, 4;
	add.s64 	%rd3, %rd11, %rd12;
	add.s32 	%r8, %r5, 1;
	max.s32 	%r43, %r6, %r8;
	sub.s32 	%r44, %r43, %r5;
	and.b32  	%r9, %r44, 3;
	add.s32 	%r10, %r5, 3;
	sub.s32 	%r11, %r5, %r43;
	add.s32 	%r12, %r49, %r2;
$L__BB1_2:
	setp.lt.s32 	%p2, %r3, 1;
	@%p2 bra 	$L__BB1_23;
	setp.eq.s32 	%p3, %r9, 0;
	add.s32 	%r45, %r49, %r7;
	mad.lo.s32 	%r46, %r45, %r30, %r1;
	mul.lo.s32 	%r14, %r46, %r32;
	mul.lo.s32 	%r15, %r49, %r32;
	mov.u32 	%r50, %r5;
	@%p3 bra 	$L__BB1_12;
	setp.ge.s32 	%p4, %r49, %r31;
	setp.ge.s32 	%p5, %r5, %r32;
	add.s32 	%r47, %r5, %r15;
	mul.wide.s32 	%rd13, %r47, 4;
	add.s64 	%rd4, %rd2, %rd13;
	add.s32 	%r48, %r5, %r14;
	mul.wide.s32 	%rd14, %r48, 4;
	add.s64 	%rd5, %rd1, %rd14;
	or.pred  	%p6, %p4, %p5;
	@%p6 bra 	$L__BB1_6;
	ld.global.f32 	%f1, [%rd3];
	ld.global.f32 	%f2, [%rd4];
	mul.f32 	%f3, %f1, %f2;
	st.global.f32 	[%rd5], %f3;
$L__BB1_6:
	setp.eq.s32 	%p7, %r9, 1;
	mov.u32 	%r50, %r8;
	@%p7 bra 	$L__BB1_12;
	setp.ge.s32 	%p9, %r8, %r32;
	or.pred  	%p10, %p4, %p9;
	@%p10 bra 	$L__BB1_9;
	ld.global.f32 	%f4, [%rd3];
	ld.global.f32 	%f5, [%rd4+4];
	mul.f32 	%f6, %f4, %f5;
	st.global.f32 	[%rd5+4], %f6;
$L__BB1_9:
	add.s32 	%r50, %r5, 2;
	setp.eq.s32 	%p11, %r9, 2;
	@%p11 bra 	$L__BB1_12;
	setp.ge.s32 	%p12, %r49, %r31;
	setp.ge.s32 	%p13, %r50, %r32;
	or.pred  	%p14, %p12, %p13;
	mov.u32 	%r50, %r10;
	@%p14 bra 	$L__BB1_12;
	ld.global.f32 	%f7, [%rd3];
	cvt.s64.s32 	%rd15, %r15;
	cvt.s64.s32 	%rd16, %r5;
	add.s64 	%rd17, %rd16, %rd15;
	shl.b64 	%rd18, %rd17, 2;
	add.s64 	%rd19, %rd2, %rd18;
	ld.global.f32 	%f8, [%rd19+8];
	mul.f32 	%f9, %f7, %f8;
	st.global.f32 	[%rd5+8], %f9;
	mov.u32 	%r50, %r10;
$L__BB1_12:
	setp.gt.u32 	%p15, %r11, -4;
	@%p15 bra 	$L__BB1_23;
	add.s32 	%r52, %r50, %r15;
	add.s32 	%r51, %r50, %r14;
	cvt.s64.s32 	%rd23, %r15;
$L__BB1_14:
	setp.ge.s32 	%p16, %r49, %r31;
	setp.ge.s32 	%p17, %r50, %r32;
	mul.wide.s32 	%rd20, %r51, 4;
	add.s64 	%rd6, %rd1, %rd20;
	or.pred  	%p18, %p16, %p17;
	@%p18 bra 	$L__BB1_16;
	ld.global.f32 	%f10, [%rd3];
	mul.wide.s32 	%rd21, %r52, 4;
	add.s64 	%rd22, %rd2, %rd21;
	ld.global.f32 	%f11, [%rd22];
	mul.f32 	%f12, %f10, %f11;
	st.global.f32 	[%rd6], %f12;
$L__BB1_16:
	add.s32 	%r23, %r50, 1;
	setp.ge.s32 	%p20, %r23, %r32;
	cvt.s64.s32 	%rd24, %r50;
	add.s64 	%rd25, %rd24, %rd23;
	shl.b64 	%rd26, %rd25, 2;
	add.s64 	%rd7, %rd2, %rd26;
	or.pred  	%p21, %p16, %p20;
	@%p21 bra 	$L__BB1_18;
	ld.global.f32 	%f13, [%rd3];
	ld.global.f32 	%f14, [%rd7+4];
	mul.f32 	%f15, %f13, %f14;
	st.global.f32 	[%rd6+4], %f15;
$L__BB1_18:
	add.s32 	%r24, %r23, 1;
	setp.ge.s32 	%p23, %r24, %r32;
	or.pred  	%p24, %p16, %p23;
	@%p24 bra 	$L__BB1_20;
	ld.global.f32 	%f16, [%rd3];
	ld.global.f32 	%f17, [%rd7+8];
	mul.f32 	%f18, %f16, %f17;
	st.global.f32 	[%rd6+8], %f18;
$L__BB1_20:
	add.s32 	%r25, %r24, 1;
	setp.ge.s32 	%p26, %r25, %r32;
	or.pred  	%p27, %p16, %p26;
	@%p27 bra 	$L__BB1_22;
	ld.global.f32 	%f19, [%rd3];
	ld.global.f32 	%f20, [%rd7+12];
	mul.f32 	%f21, %f19, %f20;
	st.global.f32 	[%rd6+12], %f21;
$L__BB1_22:
	add.s32 	%r52, %r52, 4;
	add.s32 	%r51, %r51, 4;
	add.s32 	%r50, %r25, 1;
	setp.lt.s32 	%p28, %r50, %r6;
	@%p28 bra 	$L__BB1_14;
$L__BB1_23:
	add.s32 	%r49, %r49, 1;
	setp.lt.s32 	%p29, %r49, %r12;
	@%p29 bra 	$L__BB1_2;
$L__BB1_24:
	ret;

}


// ===== COMPILED SASS (sm_100) =====

	.target	sm_100

	.elftype	@"ET_EXEC"


//--------------------- .note.nv.tkinfo           --------------------------
	.section	.note.nv.tkinfo,"",@"SHT_NOTE"
	.sectionflags	@"SHF_NOTE_NV_TKINFO"
	.tkinfo
        /*0018*/ 	.word	0x00000002
        /*0030*/ 	.string	""
        /*0030*/ 	.string	"ptxas"
        /*0030*/ 	.string	"Cuda compilation tools, release 13.0, V13.0.88"
        /*0030*/ 	.string	"Build cuda_13.0.r13.0/compiler.36424714_0"
        /*0030*/ 	.string	"-arch sm_100 -m 64 "



//--------------------- .note.nv.cuinfo           --------------------------
	.section	.note.nv.cuinfo,"",@"SHT_NOTE"
	.sectionflags	@"SHF_NOTE_NV_CUINFO"
        /*0018*/ 	.short	0x0002
        /*001a*/ 	.short	0x0064
        /*001c*/ 	.short	0x0082
	.zero		2


//--------------------- .nv.info                  --------------------------
	.section	.nv.info,"",@"SHT_CUDA_INFO"
	.align	4


	//----- nvinfo : EIATTR_REGCOUNT
	.align		4
        /*0000*/ 	.byte	0x04, 0x2f
        /*0002*/ 	.short	(.L_1 - .L_0)
	.align		4
.L_0:
        /*0004*/ 	.word	index@(_Z4dotgPfS_S_iiii)
        /*0008*/ 	.word	0x0000001a


	//----- nvinfo : EIATTR_FRAME_SIZE
	.align		4
.L_1:
        /*000c*/ 	.byte	0x04, 0x11
        /*000e*/ 	.short	(.L_3 - .L_2)
	.align		4
.L_2:
        /*0010*/ 	.word	index@(_Z4dotgPfS_S_iiii)
        /*0014*/ 	.word	0x00000000


	//----- nvinfo : EIATTR_REGCOUNT
	.align		4
.L_3:
        /*0018*/ 	.byte	0x04, 0x2f
        /*001a*/ 	.short	(.L_5 - .L_4)
	.align		4
.L_4:
        /*001c*/ 	.word	index@(_Z5dotgsPfS_S_iiii)
        /*0020*/ 	.word	0x00000020


	//----- nvinfo : EIATTR_FRAME_SIZE
	.align		4
.L_5:
        /*0024*/ 	.byte	0x04, 0x11
        /*0026*/ 	.short	(.L_7 - .L_6)
	.align		4
.L_6:
        /*0028*/ 	.word	index@(_Z5dotgsPfS_S_iiii)
        /*002c*/ 	.word	0x00000000


	//----- nvinfo : EIATTR_MIN_STACK_SIZE
	.align		4
.L_7:
        /*0030*/ 	.byte	0x04, 0x12
        /*0032*/ 	.short	(.L_9 - .L_8)
	.align		4
.L_8:
        /*0034*/ 	.word	index@(_Z5dotgsPfS_S_iiii)
        /*0038*/ 	.word	0x00000000


	//----- nvinfo : EIATTR_MIN_STACK_SIZE
	.align		4
.L_9:
        /*003c*/ 	.byte	0x04, 0x12
        /*003e*/ 	.short	(.L_11 - .L_10)
	.align		4
.L_10:
        /*0040*/ 	.word	index@(_Z4dotgPfS_S_iiii)
        /*0044*/ 	.word	0x00000000
.L_11:


//--------------------- .nv.compat                --------------------------
	.section	.nv.compat,"",@"SHT_CUDA_COMPAT_INFO"
	.align	4
        /*0000*/ 	.byte	0x02, 0x09, 0x00, 0x00, 0x02, 0x02, 0x01, 0x00, 0x02, 0x05, 0x05, 0x00, 0x03, 0x07, 0x01, 0x01
        /*0010*/ 	.byte	0x02, 0x03, 0x00, 0x00, 0x02, 0x06, 0x01, 0x00, 0x04, 0x0b, 0x08, 0x00, 0x09, 0x00, 0x00, 0x00
        /*0020*/ 	.byte	0x00, 0x00, 0x00, 0x00


//--------------------- .nv.info._Z5dotgsPfS_S_iiii --------------------------
	.section	.nv.info._Z5dotgsPfS_S_iiii,"",@"SHT_CUDA_INFO"
	.sectionflags	@""
	.align	4


	//----- nvinfo : EIATTR_CUDA_API_VERSION
	.align		4
        /*0000*/ 	.byte	0x04, 0x37
        /*0002*/ 	.short	(.L_13 - .L_12)
.L_12:
        /*0004*/ 	.word	0x00000082


	//----- nvinfo : EIATTR_KPARAM_INFO
	.align		4
.L_13:
        /*0008*/ 	.byte	0x04, 0x17
        /*000a*/ 	.short	(.L_15 - .L_14)
.L_14:
        /*000c*/ 	.word	0x00000000
        /*0010*/ 	.short	0x0006
        /*0012*/ 	.short	0x0024
        /*0014*/ 	.byte	0x00, 0xf0, 0x11, 0x00


	//----- nvinfo : EIATTR_KPARAM_INFO
	.align		4
.L_15:
        /*0018*/ 	.byte	0x04, 0x17
        /*001a*/ 	.short	(.L_17 - .L_16)
.L_16:
        /*001c*/ 	.word	0x00000000
        /*0020*/ 	.short	0x0005
        /*0022*/ 	.short	0x0020
        /*0024*/ 	.byte	0x00, 0xf0, 0x11, 0x00


	//----- nvinfo : EIATTR_KPARAM_INFO
	.align		4
.L_17:
        /*0028*/ 	.byte	0x04, 0x17
        /*002a*/ 	.short	(.L_19 - .L_18)
.L_18:
        /*002c*/ 	.word	0x00000000
        /*0030*/ 	.short	0x0004
        /*0032*/ 	.short	0x001c
        /*0034*/ 	.byte	0x00, 0xf0, 0x11, 0x00


	//----- nvinfo : EIATTR_KPARAM_INFO
	.align		4
.L_19:
        /*0038*/ 	.byte	0x04, 0x17
        /*003a*/ 	.short	(.L_21 - .L_20)
.L_20:
        /*003c*/ 	.word	0x00000000
        /*0040*/ 	.short	0x0003
        /*0042*/ 	.short	0x0018
        /*0044*/ 	.byte	0x00, 0xf0, 0x11, 0x00


	//----- nvinfo : EIATTR_KPARAM_INFO
	.align		4
.L_21:
        /*0048*/ 	.byte	0x04, 0x17
        /*004a*/ 	.short	(.L_23 - .L_22)
.L_22:
        /*004c*/ 	.word	0x00000000
        /*0050*/ 	.short	0x0002
        /*0052*/ 	.short	0x0010
        /*0054*/ 	.byte	0x00, 0xf5, 0x21, 0x00


	//----- nvinfo : EIATTR_KPARAM_INFO
	.align		4
.L_23:
        /*0058*/ 	.byte	0x04, 0x17
        /*005a*/ 	.short	(.L_25 - .L_24)
.L_24:
        /*005c*/ 	.word	0x00000000
        /*0060*/ 	.short	0x0001
        /*0062*/ 	.short	0x0008
        /*0064*/ 	.byte	0x00, 0xf5, 0x21, 0x00


	//----- nvinfo : EIATTR_KPARAM_INFO
	.align		4
.L_25:
        /*0068*/ 	.byte	0x04, 0x17
        /*006a*/ 	.short	(.L_27 - .L_26)
.L_26:
        /*006c*/ 	.word	0x00000000
        /*0070*/ 	.short	0x0000
        /*0072*/ 	.short	0x0000
        /*0074*/ 	.byte	0x00, 0xf5, 0x21, 0x00


	//----- nvinfo : EIATTR_SPARSE_MMA_MASK
	.align		4
.L_27:
        /*0078*/ 	.byte	0x03, 0x50
        /*007a*/ 	.short	0x0000


	//----- nvinfo : EIATTR_MAXREG_COUNT
	.align		4
        /*007c*/ 	.byte	0x03, 0x1b
        /*007e*/ 	.short	0x00ff


	//----- nvinfo : EIATTR_MERCURY_ISA_VERSION
	.align		4
        /*0080*/ 	.byte	0x03, 0x5f
        /*0082*/ 	.short	0x0101


	//----- nvinfo : EIATTR_VRC_CTA_INIT_COUNT
	.align		4
        /*0084*/ 	.byte	0x02, 0x4a
	.zero		1
	.zero		1


	//----- nvinfo : EIATTR_EXIT_INSTR_OFFSETS
	.align		4
        /*0088*/ 	.byte	0x04, 0x1c
        /*008a*/ 	.short	(.L_29 - .L_28)


	//   ....[0]....
.L_28:
        /*008c*/ 	.word	0x00000250


	//   ....[1]....
        /*0090*/ 	.word	0x00000a80


	//----- nvinfo : EIATTR_CRS_STACK_SIZE
	.align		4
.L_29:
        /*0094*/ 	.byte	0x04, 0x1e
        /*0096*/ 	.short	(.L_31 - .L_30)
.L_30:
        /*0098*/ 	.word	0x00000000


	//----- nvinfo : EIATTR_CBANK_PARAM_SIZE
	.align		4
.L_31:
        /*009c*/ 	.byte	0x03, 0x19
        /*009e*/ 	.short	0x0028


	//----- nvinfo : EIATTR_PARAM_CBANK
	.align		4
        /*00a0*/ 	.byte	0x04, 0x0a
        /*00a2*/ 	.short	(.L_33 - .L_32)
	.align		4
.L_32:
        /*00a4*/ 	.word	index@(.nv.constant0._Z5dotgsPfS_S_iiii)
        /*00a8*/ 	.short	0x0380
        /*00aa*/ 	.short	0x0028


	//----- nvinfo : EIATTR_SW_WAR
	.align		4
.L_33:
        /*00ac*/ 	.byte	0x04, 0x36
        /*00ae*/ 	.short	(.L_35 - .L_34)
.L_34:
        /*00b0*/ 	.word	0x00000008
.L_35:


//--------------------- .nv.info._Z4dotgPfS_S_iiii --------------------------
	.section	.nv.info._Z4dotgPfS_S_iiii,"",@"SHT_CUDA_INFO"
	.sectionflags	@""
	.align	4


	//----- nvinfo : EIATTR_CUDA_API_VERSION
	.align		4
        /*0000*/ 	.byte	0x04, 0x37
        /*0002*/ 	.short	(.L_37 - .L_36)
.L_36:
        /*0004*/ 	.word	0x00000082


	//----- nvinfo : EIATTR_KPARAM_INFO
	.align		4
.L_37:
        /*0008*/ 	.byte	0x04, 0x17
        /*000a*/ 	.short	(.L_39 - .L_38)
.L_38:
        /*000c*/ 	.word	0x00000000
        /*0010*/ 	.short	0x0006
        /*0012*/ 	.short	0x0024
        /*0014*/ 	.byte	0x00, 0xf0, 0x11, 0x00


	//----- nvinfo : EIATTR_KPARAM_INFO
	.align		4
.L_39:
        /*0018*/ 	.byte	0x04, 0x17
        /*001a*/ 	.short	(.L_41 - .L_40)
.L_40:
        /*001c*/ 	.word	0x00000000
        /*0020*/ 	.short	0x0005
        /*0022*/ 	.short	0x0020
        /*0024*/ 	.byte	0x00, 0xf0, 0x11, 0x00


	//----- nvinfo : EIATTR_KPARAM_INFO
	.align		4
.L_41:
        /*0028*/ 	.byte	0x04, 0x17
        /*002a*/ 	.short	(.L_43 - .L_42)
.L_42:
        /*002c*/ 	.word	0x00000000
        /*0030*/ 	.short	0x0004
        /*0032*/ 	.short	0x001c
        /*0034*/ 	.byte	0x00, 0xf0, 0x11, 0x00


	//----- nvinfo : EIATTR_KPARAM_INFO
	.align		4
.L_43:
        /*0038*/ 	.byte	0x04, 0x17
        /*003a*/ 	.short	(.L_45 - .L_44)
.L_44:
        /*003c*/ 	.word	0x00000000
        /*0040*/ 	.short	0x0003
        /*0042*/ 	.short	0x0018
        /*0044*/ 	.byte	0x00, 0xf0, 0x11, 0x00


	//----- nvinfo : EIATTR_KPARAM_INFO
	.align		4
.L_45:
        /*0048*/ 	.byte	0x04, 0x17
        /*004a*/ 	.short	(.L_47 - .L_46)
.L_46:
        /*004c*/ 	.word	0x00000000
        /*0050*/ 	.short	0x0002
        /*0052*/ 	.short	0x0010
        /*0054*/ 	.byte	0x00, 0xf5, 0x21, 0x00


	//----- nvinfo : EIATTR_KPARAM_INFO
	.align		4
.L_47:
        /*0058*/ 	.byte	0x04, 0x17
        /*005a*/ 	.short	(.L_49 - .L_48)
.L_48:
        /*005c*/ 	.word	0x00000000
        /*0060*/ 	.short	0x0001
        /*0062*/ 	.short	0x0008
        /*0064*/ 	.byte	0x00, 0xf5, 0x21, 0x00


	//----- nvinfo : EIATTR_KPARAM_INFO
	.align		4
.L_49:
        /*0068*/ 	.byte	0x04, 0x17
        /*006a*/ 	.short	(.L_51 - .L_50)
.L_50:
        /*006c*/ 	.word	0x00000000
        /*0070*/ 	.short	0x0000
        /*0072*/ 	.short	0x0000
        /*0074*/ 	.byte	0x00, 0xf5, 0x21, 0x00


	//----- nvinfo : EIATTR_SPARSE_MMA_MASK
	.align		4
.L_51:
        /*0078*/ 	.byte	0x03, 0x50
        /*007a*/ 	.short	0x0000


	//----- nvinfo : EIATTR_MAXREG_COUNT
	.align		4
        /*007c*/ 	.byte	0x03, 0x1b
        /*007e*/ 	.short	0x00ff


	//----- nvinfo : EIATTR_MERCURY_ISA_VERSION
	.align		4
        /*0080*/ 	.byte	0x03, 0x5f
        /*0082*/ 	.short	0x0101


	//----- nvinfo : EIATTR_VRC_CTA_INIT_COUNT
	.align		4
        /*0084*/ 	.byte	0x02, 0x4a
	.zero		1
	.zero		1


	//----- nvinfo : EIATTR_EXIT_INSTR_OFFSETS
	.align		4
        /*0088*/ 	.byte	0x04, 0x1c
        /*008a*/ 	.short	(.L_53 - .L_52)


	//   ....[0]....
.L_52:
        /*008c*/ 	.word	0x00000030


	//   ....[1]....
        /*0090*/ 	.word	0x00000080


	//   ....[2]....
        /*0094*/ 	.word	0x00000ef0


	//----- nvinfo : EIATTR_CBANK_PARAM_SIZE
	.align		4
.L_53:
        /*0098*/ 	.byte	0x03, 0x19
        /*009a*/ 	.short	0x0028


	//----- nvinfo : EIATTR_PARAM_CBANK
	.align		4
        /*009c*/ 	.byte	0x04, 0x0a
        /*009e*/ 	.short	(.L_55 - .L_54)
	.align		4
.L_54:
        /*00a0*/ 	.word	index@(.nv.constant0._Z4dotgPfS_S_iiii)
        /*00a4*/ 	.short	0x0380
        /*00a6*/ 	.short	0x0028


	//----- nvinfo : EIATTR_SW_WAR
	.align		4
.L_55:
        /*00a8*/ 	.byte	0x04, 0x36
        /*00aa*/ 	.short	(.L_57 - .L_56)
.L_56:
        /*00ac*/ 	.word	0x00000008
.L_57:


//--------------------- .nv.callgraph             --------------------------
	.section	.nv.callgraph,"",@"SHT_CUDA_CALLGRAPH"
	.align	4
	.sectionentsize	8
	.align		4
        /*0000*/ 	.word	0x00000000
	.align		4
        /*0004*/ 	.word	0xffffffff
	.align		4
        /*0008*/ 	.word	0x00000000
	.align		4
        /*000c*/ 	.word	0xfffffffe
	.align		4
        /*0010*/ 	.word	0x00000000
	.align		4
        /*0014*/ 	.word	0xfffffffd
	.align		4
        /*0018*/ 	.word	0x00000000
	.align		4
        /*001c*/ 	.word	0xfffffffc


//--------------------- .text._Z5dotgsPfS_S_iiii  --------------------------
	.section	.text._Z5dotgsPfS_S_iiii,"ax",@progbits
	.align	128
        .global         _Z5dotgsPfS_S_iiii
        .type           _Z5dotgsPfS_S_iiii,@function
        .size           _Z5dotgsPfS_S_iiii,(.L_x_20 - _Z5dotgsPfS_S_iiii)
        .other          _Z5dotgsPfS_S_iiii,@"STO_CUDA_ENTRY STV_DEFAULT"
_Z5dotgsPfS_S_iiii:
.text._Z5dotgsPfS_S_iiii:
[----:B------:R-:W-:Y:S08]  /*0000*/  LDC R1, c[0x0][0x37c] ;  /* 0x0000df00ff017b82 */ /* 0x000ff00000000800 */
[----:B------:R-:W0:Y:S08]  /*0010*/  LDC R9, c[0x0][0x360] ;  /* 0x0000d800ff097b82 */ /* 0x000e300000000800 */
[----:B------:R-:W1:Y:S08]  /*0020*/  LDC R4, c[0x0][0x364] ;  /* 0x0000d900ff047b82 */ /* 0x000e700000000800 */
[----:B------:R-:W2:Y:S01]  /*0030*/  LDC.64 R2, c[0x0][0x3a0] ;  /* 0x0000e800ff027b82 */ /* 0x000ea20000000a00 */
[----:B0-----:R-:W0:Y:S01]  /*0040*/  I2F.U32.RP R0, R9 ;  /* 0x0000000900007306 */ /* 0x001e220000209000 */
[----:B------:R-:W-:-:S07]  /*0050*/  ISETP.NE.U32.AND P2, PT, R9, RZ, PT ;  /* 0x000000ff0900720c */ /* 0x000fce0003f45070 */
[----:B-1----:R-:W1:Y:S08]  /*0060*/  I2F.U32.RP R5, R4 ;  /* 0x0000000400057306 */ /* 0x002e700000209000 */
[----:B0-----:R-:W0:Y:S01]  /*0070*/  MUFU.RCP R0, R0 ;  /* 0x0000000000007308 */ /* 0x001e220000001000 */
[----:B--2---:R-:W-:Y:S02]  /*0080*/  IADD3 R2, PT, PT, R9, -0x1, R2 ;  /* 0xffffffff09027810 */ /* 0x004fe40007ffe002 */
[----:B------:R-:W-:-:S05]  /*0090*/  IADD3 R3, PT, PT, R4, -0x1, R3 ;  /* 0xffffffff04037810 */ /* 0x000fca0007ffe003 */
[----:B-1----:R-:W-:Y:S01]  /*00a0*/  MUFU.RCP R5, R5 ;  /* 0x0000000500057308 */ /* 0x002fe20000001000 */
[----:B0-----:R-:W-:-:S07]  /*00b0*/  VIADD R6, R0, 0xffffffe ;  /* 0x0ffffffe00067836 */ /* 0x001fce0000000000 */
[----:B------:R0:W1:Y:S02]  /*00c0*/  F2I.FTZ.U32.TRUNC.NTZ R7, R6 ;  /* 0x0000000600077305 */ /* 0x000064000021f000 */
[----:B0-----:R-:W-:Y:S02]  /*00d0*/  HFMA2 R6, -RZ, RZ, 0, 0 ;  /* 0x00000000ff067431 */ /* 0x001fe400000001ff */
[----:B-1----:R-:W-:-:S04]  /*00e0*/  IMAD.MOV R8, RZ, RZ, -R7 ;  /* 0x000000ffff087224 */ /* 0x002fc800078e0a07 */
[----:B------:R-:W-:-:S04]  /*00f0*/  IMAD R11, R8, R9, RZ ;  /* 0x00000009080b7224 */ /* 0x000fc800078e02ff */
[----:B------:R-:W-:-:S04]  /*0100*/  IMAD.HI.U32 R7, R7, R11, R6 ;  /* 0x0000000b07077227 */ /* 0x000fc800078e0006 */
[----:B------:R-:W-:Y:S02]  /*0110*/  VIADD R6, R5, 0xffffffe ;  /* 0x0ffffffe05067836 */ /* 0x000fe40000000000 */
[----:B------:R-:W-:Y:S02]  /*0120*/  IMAD.HI.U32 R14, R7, R2, RZ ;  /* 0x00000002070e7227 */ /* 0x000fe400078e00ff */
[----:B------:R0:W1:Y:S02]  /*0130*/  F2I.FTZ.U32.TRUNC.NTZ R7, R6 ;  /* 0x0000000600077305 */ /* 0x000064000021f000 */
[----:B------:R-:W-:-:S04]  /*0140*/  IMAD.MOV R0, RZ, RZ, -R14 ;  /* 0x000000ffff007224 */ /* 0x000fc800078e0a0e */
[----:B------:R-:W-:Y:S02]  /*0150*/  IMAD R2, R9, R0, R2 ;  /* 0x0000000009027224 */ /* 0x000fe400078e0202 */
[----:B0-----:R-:W-:-:S03]  /*0160*/  IMAD.MOV.U32 R6, RZ, RZ, RZ ;  /* 0x000000ffff067224 */ /* 0x001fc600078e00ff */
[----:B------:R-:W-:Y:S02]  /*0170*/  ISETP.GE.U32.AND P0, PT, R2, R9, PT ;  /* 0x000000090200720c */ /* 0x000fe40003f06070 */
[----:B-1----:R-:W-:-:S05]  /*0180*/  IADD3 R5, PT, PT, RZ, -R7, RZ ;  /* 0x80000007ff057210 */ /* 0x002fca0007ffe0ff */
[----:B------:R-:W-:-:S06]  /*0190*/  IMAD R5, R5, R4, RZ ;  /* 0x0000000405057224 */ /* 0x000fcc00078e02ff */
[----:B------:R-:W-:Y:S01]  /*01a0*/  @P0 IMAD.IADD R2, R2, 0x1, -R9 ;  /* 0x0000000102020824 */ /* 0x000fe200078e0a09 */
[----:B------:R-:W-:Y:S01]  /*01b0*/  @P0 IADD3 R14, PT, PT, R14, 0x1, RZ ;  /* 0x000000010e0e0810 */ /* 0x000fe20007ffe0ff */
[----:B------:R-:W-:-:S03]  /*01c0*/  IMAD.HI.U32 R0, R7, R5, R6 ;  /* 0x0000000507007227 */ /* 0x000fc600078e0006 */
[----:B------:R-:W-:-:S03]  /*01d0*/  ISETP.GE.U32.AND P1, PT, R2, R9, PT ;  /* 0x000000090200720c */ /* 0x000fc60003f26070 */
[----:B------:R-:W-:-:S04]  /*01e0*/  IMAD.HI.U32 R0, R0, R3, RZ ;  /* 0x0000000300007227 */ /* 0x000fc800078e00ff */
[----:B------:R-:W-:-:S04]  /*01f0*/  IMAD.MOV R2, RZ, RZ, -R0 ;  /* 0x000000ffff027224 */ /* 0x000fc800078e0a00 */
[----:B------:R-:W-:Y:S02]  /*0200*/  IMAD R3, R4, R2, R3 ;  /* 0x0000000204037224 */ /* 0x000fe400078e0203 */
[----:B------:R-:W-:Y:S01]  /*0210*/  @P1 VIADD R14, R14, 0x1 ;  /* 0x000000010e0e1836 */ /* 0x000fe20000000000 */
[----:B------:R-:W-:Y:S02]  /*0220*/  @!P2 LOP3.LUT R14, RZ, R9, RZ, 0x33, !PT ;  /* 0x00000009ff0ea212 */ /* 0x000fe400078e33ff */
[----:B------:R-:W-:Y:S02]  /*0230*/  ISETP.GE.U32.AND P0, PT, R3, R4, PT ;  /* 0x000000040300720c */ /* 0x000fe40003f06070 */
[----:B------:R-:W-:-:S13]  /*0240*/  ISETP.GE.AND P1, PT, R14, 0x1, PT ;  /* 0x000000010e00780c */ /* 0x000fda0003f26270 */
[----:B------:R-:W-:Y:S05]  /*0250*/  @!P1 EXIT ;  /* 0x000000000000994d */ /* 0x000fea0003800000 */
[----:B------:R-:W0:Y:S01]  /*0260*/  S2R R5, SR_TID.Y ;  /* 0x0000000000057919 */ /* 0x000e220000002200 */
[-C--:B------:R-:W-:Y:S01]  /*0270*/  @P0 IADD3 R3, PT, PT, R3, -R4.reuse, RZ ;  /* 0x8000000403030210 */ /* 0x080fe20007ffe0ff */
[----:B------:R-:W-:Y:S01]  /*0280*/  @P0 VIADD R0, R0, 0x1 ;  /* 0x0000000100000836 */ /* 0x000fe20000000000 */
[----:B------:R-:W-:Y:S01]  /*0290*/  ISETP.NE.U32.AND P2, PT, R4, RZ, PT ;  /* 0x000000ff0400720c */ /* 0x000fe20003f45070 */
[----:B------:R-:W1:Y:S01]  /*02a0*/  S2R R15, SR_TID.X ;  /* 0x00000000000f7919 */ /* 0x000e620000002100 */
[-C--:B------:R-:W-:Y:S01]  /*02b0*/  ISETP.GE.U32.AND P1, PT, R3, R4.reuse, PT ;  /* 0x000000040300720c */ /* 0x080fe20003f26070 */
[----:B------:R-:W2:Y:S01]  /*02c0*/  S2UR UR4, SR_CTAID.Y ;  /* 0x00000000000479c3 */ /* 0x000ea20000002600 */
[----:B------:R-:W3:Y:S01]  /*02d0*/  LDCU.64 UR6, c[0x0][0x358] ;  /* 0x00006b00ff0677ac */ /* 0x000ee20008000a00 */
[----:B------:R-:W2:Y:S01]  /*02e0*/  S2R R11, SR_CTAID.X ;  /* 0x00000000000b7919 */ /* 0x000ea20000002500 */
[----:B------:R-:W4:Y:S05]  /*02f0*/  LDCU.64 UR10, c[0x0][0x390] ;  /* 0x00007200ff0a77ac */ /* 0x000f2a0008000a00 */
[----:B------:R-:W2:Y:S04]  /*0300*/  LDC R6, c[0x0][0x39c] ;  /* 0x0000e700ff067b82 */ /* 0x000ea80000000800 */
[----:B------:R-:W-:Y:S01]  /*0310*/  @P1 VIADD R0, R0, 0x1 ;  /* 0x0000000100001836 */ /* 0x000fe20000000000 */
[----:B------:R-:W-:-:S03]  /*0320*/  @!P2 LOP3.LUT R0, RZ, R4, RZ, 0x33, !PT ;  /* 0x00000004ff00a212 */ /* 0x000fc600078e33ff */
[----:B------:R-:W5:Y:S02]  /*0330*/  LDC.64 R2, c[0x0][0x388] ;  /* 0x0000e200ff027b82 */ /* 0x000f640000000a00 */
[----:B0-----:R-:W-:-:S04]  /*0340*/  IMAD R10, R0, R5, RZ ;  /* 0x00000005000a7224 */ /* 0x001fc800078e02ff */
[----:B------:R-:W-:Y:S01]  /*0350*/  VIADD R13, R10, 0x1 ;  /* 0x000000010a0d7836 */ /* 0x000fe20000000000 */
[----:B------:R-:W-:Y:S01]  /*0360*/  IADD3 R12, PT, PT, R0, R10, RZ ;  /* 0x0000000a000c7210 */ /* 0x000fe20007ffe0ff */
[----:B-1----:R-:W-:Y:S02]  /*0370*/  IMAD R15, R14, R15, RZ ;  /* 0x0000000f0e0f7224 */ /* 0x002fe400078e02ff */
[----:B--2---:R-:W-:Y:S01]  /*0380*/  IMAD R5, R11, R6, UR4 ;  /* 0x000000040b057e24 */ /* 0x004fe2000f8e0206 */
[----:B------:R-:W-:Y:S01]  /*0390*/  VIMNMX R7, PT, PT, R12, R13, !PT ;  /* 0x0000000d0c077248 */ /* 0x000fe20007fe0100 */
[----:B------:R-:W-:Y:S02]  /*03a0*/  IMAD.IADD R14, R14, 0x1, R15 ;  /* 0x000000010e0e7824 */ /* 0x000fe400078e020f */
[C---:B------:R-:W-:Y:S01]  /*03b0*/  VIADD R16, R10.reuse, 0x3 ;  /* 0x000000030a107836 */ /* 0x040fe20000000000 */
[C---:B------:R-:W-:Y:S01]  /*03c0*/  IADD3 R17, PT, PT, -R10.reuse, R7, RZ ;  /* 0x000000070a117210 */ /* 0x040fe20007ffe1ff */
[----:B------:R-:W-:-:S02]  /*03d0*/  IMAD.IADD R4, R10, 0x1, -R7 ;  /* 0x000000010a047824 */ /* 0x000fc400078e0a07 */
[----:B-----5:R-:W-:Y:S01]  /*03e0*/  IMAD.WIDE R2, R5, 0x4, R2 ;  /* 0x0000000405027825 */ /* 0x020fe200078e0202 */
[----:B------:R-:W-:Y:S02]  /*03f0*/  LOP3.LUT R17, R17, 0x3, RZ, 0xc0, !PT ;  /* 0x0000000311117812 */ /* 0x000fe400078ec0ff */
[----:B---34-:R-:W-:-:S13]  /*0400*/  ISETP.GT.U32.AND P1, PT, R4, -0x4, PT ;  /* 0xfffffffc0400780c */ /* 0x018fda0003f24070 */
.L_x_9:
[----:B------:R-:W-:-:S13]  /*0410*/  ISETP.GE.AND P0, PT, R0, 0x1, PT ;  /* 0x000000010000780c */ /* 0x000fda0003f06270 */
[----:B012---:R-:W-:Y:S05]  /*0420*/  @!P0 BRA `(.L_x_0) ;  /* 0x0000000400888947 */ /* 0x007fea0003800000 */
[----:B------:R-:W0:Y:S01]  /*0430*/  LDC.64 R4, c[0x0][0x3a0] ;  /* 0x0000e800ff047b82 */ /* 0x000e220000000a00 */
[----:B------:R-:W-:Y:S01]  /*0440*/  ISETP.NE.AND P0, PT, R17, RZ, PT ;  /* 0x000000ff1100720c */ /* 0x000fe20003f05270 */
[----:B------:R-:W-:Y:S01]  /*0450*/  BSSY.RECONVERGENT B0, `(.L_x_1) ;  /* 0x0000030000007945 */ /* 0x000fe20003800200 */
[----:B------:R-:W-:-:S05]  /*0460*/  MOV R18, R10 ;  /* 0x0000000a00127202 */ /* 0x000fca0000000f00 */
[----:B------:R-:W1:Y:S01]  /*0470*/  LDC R7, c[0x0][0x39c] ;  /* 0x0000e700ff077b82 */ /* 0x000e620000000800 */
[----:B0-----:R-:W-:Y:S02]  /*0480*/  IMAD R20, R11, R4, R15 ;  /* 0x000000040b147224 */ /* 0x001fe400078e020f */
[----:B------:R-:W-:Y:S02]  /*0490*/  IMAD R19, R15, R5, RZ ;  /* 0x000000050f137224 */ /* 0x000fe400078e02ff */
[----:B-1----:R-:W-:Y:S01]  /*04a0*/  IMAD R20, R20, R7, UR4 ;  /* 0x0000000414147e24 */ /* 0x002fe2000f8e0207 */
[----:B------:R-:W-:Y:S06]  /*04b0*/  @!P0 BRA `(.L_x_2) ;  /* 0x0000000000a48947 */ /* 0x000fec0003800000 */
[----:B------:R-:W0:Y:S01]  /*04c0*/  LDC.64 R6, c[0x0][0x390] ;  /* 0x0000e400ff067b82 */ /* 0x000e220000000a00 */
[----:B------:R-:W-:Y:S01]  /*04d0*/  ISETP.GE.AND P0, PT, R15, R4, PT ;  /* 0x000000040f00720c */ /* 0x000fe20003f06270 */
[----:B------:R-:W-:-:S03]  /*04e0*/  IMAD.IADD R9, R10, 0x1, R19 ;  /* 0x000000010a097824 */ /* 0x000fc600078e0213 */
[----:B------:R-:W-:-:S13]  /*04f0*/  ISETP.GE.OR P2, PT, R10, R5, P0 ;  /* 0x000000050a00720c */ /* 0x000fda0000746670 */
[----:B------:R-:W2:Y:S01]  /*0500*/  @!P2 LDG.E R18, desc[UR6][R2.64] ;  /* 0x000000060212a981 */ /* 0x000ea2000c1e1900 */
[----:B0-----:R-:W-:Y:S02]  /*0510*/  IMAD.WIDE R6, R9, 0x4, R6 ;  /* 0x0000000409067825 */ /* 0x001fe400078e0206 */
[----:B------:R-:W0:Y:S03]  /*0520*/  LDC.64 R8, c[0x0][0x380] ;  /* 0x0000e000ff087b82 */ /* 0x000e260000000a00 */
[----:B------:R-:W2:Y:S01]  /*0530*/  @!P2 LDG.E R23, desc[UR6][R6.64] ;  /* 0x000000060617a981 */ /* 0x000ea2000c1e1900 */
[----:B------:R-:W-:-:S04]  /*0540*/  IMAD R21, R20, R5, R10 ;  /* 0x0000000514157224 */ /* 0x000fc800078e020a */
[----:B0-----:R-:W-:-:S04]  /*0550*/  IMAD.WIDE R8, R21, 0x4, R8 ;  /* 0x0000000415087825 */ /* 0x001fc800078e0208 */
[----:B--2---:R-:W-:-:S05]  /*0560*/  @!P2 FMUL R23, R18, R23 ;  /* 0x000000171217a220 */ /* 0x004fca0000400000 */
[----:B------:R0:W-:Y:S01]  /*0570*/  @!P2 STG.E desc[UR6][R8.64], R23 ;  /* 0x000000170800a986 */ /* 0x0001e2000c101906 */
[----:B------:R-:W-:Y:S01]  /*0580*/  ISETP.NE.AND P2, PT, R17, 0x1, PT ;  /* 0x000000011100780c */ /* 0x000fe20003f45270 */
[----:B------:R-:W-:-:S12]  /*0590*/  IMAD.MOV.U32 R18, RZ, RZ, R13 ;  /* 0x000000ffff127224 */ /* 0x000fd800078e000d */
[----:B0-----:R-:W-:Y:S05]  /*05a0*/  @!P2 BRA `(.L_x_2) ;  /* 0x000000000068a947 */ /* 0x001fea0003800000 */
[----:B------:R-:W-:Y:S01]  /*05b0*/  ISETP.GE.OR P0, PT, R13, R5, P0 ;  /* 0x000000050d00720c */ /* 0x000fe20000706670 */
[----:B------:R-:W-:Y:S01]  /*05c0*/  BSSY.RECONVERGENT B1, `(.L_x_3) ;  /* 0x0000007000017945 */ /* 0x000fe20003800200 */
[----:B------:R-:W-:-:S11]  /*05d0*/  ISETP.NE.AND P2, PT, R17, 0x2, PT ;  /* 0x000000021100780c */ /* 0x000fd60003f45270 */
[----:B------:R-:W-:Y:S05]  /*05e0*/  @P0 BRA `(.L_x_4) ;  /* 0x0000000000100947 */ /* 0x000fea0003800000 */
[----:B------:R-:W2:Y:S04]  /*05f0*/  LDG.E R7, desc[UR6][R6.64+0x4] ;  /* 0x0000040606077981 */ /* 0x000ea8000c1e1900 */
[----:B------:R-:W2:Y:S02]  /*0600*/  LDG.E R18, desc[UR6][R2.64] ;  /* 0x0000000602127981 */ /* 0x000ea4000c1e1900 */
[----:B--2---:R-:W-:-:S05]  /*0610*/  FMUL R21, R18, R7 ;  /* 0x0000000712157220 */ /* 0x004fca0000400000 */
[----:B------:R0:W-:Y:S02]  /*0620*/  STG.E desc[UR6][R8.64+0x4], R21 ;  /* 0x0000041508007986 */ /* 0x0001e4000c101906 */
.L_x_4:
[----:B------:R-:W-:Y:S05]  /*0630*/  BSYNC.RECONVERGENT B1 ;  /* 0x0000000000017941 */ /* 0x000fea0003800200 */
.L_x_3:
[----:B------:R-:W-:Y:S01]  /*0640*/  IADD3 R18, PT, PT, R10, 0x2, RZ ;  /* 0x000000020a127810 */ /* 0x000fe20007ffe0ff */
[----:B------:R-:W-:Y:S06]  /*0650*/  @!P2 BRA `(.L_x_2) ;  /* 0x00000000003ca947 */ /* 0x000fec0003800000 */
[----:B------:R-:W-:Y:S01]  /*0660*/  ISETP.GE.AND P0, PT, R18, R5, PT ;  /* 0x000000051200720c */ /* 0x000fe20003f06270 */
[----:B------:R-:W-:-:S03]  /*0670*/  IMAD.MOV.U32 R18, RZ, RZ, R16 ;  /* 0x000000ffff127224 */ /* 0x000fc600078e0010 */
[----:B------:R-:W-:-:S13]  /*0680*/  ISETP.GE.OR P0, PT, R15, R4, P0 ;  /* 0x000000040f00720c */ /* 0x000fda0000706670 */
[----:B------:R-:W-:Y:S05]  /*0690*/  @P0 BRA `(.L_x_2) ;  /* 0x00000000002c0947 */ /* 0x000fea0003800000 */
[----:B------:R-:W1:Y:S01]  /*06a0*/  LDCU.64 UR8, c[0x0][0x390] ;  /* 0x00007200ff0877ac */ /* 0x000e620008000a00 */
[----:B------:R-:W-:Y:S02]  /*06b0*/  SHF.R.S32.HI R6, RZ, 0x1f, R10 ;  /* 0x0000001fff067819 */ /* 0x000fe4000001140a */
[----:B------:R-:W-:-:S04]  /*06c0*/  IADD3 R7, P0, PT, R10, R19, RZ ;  /* 0x000000130a077210 */ /* 0x000fc80007f1e0ff */
[----:B------:R-:W-:Y:S02]  /*06d0*/  LEA.HI.X.SX32 R18, R19, R6, 0x1, P0 ;  /* 0x0000000613127211 */ /* 0x000fe400000f0eff */
[----:B-1----:R-:W-:-:S04]  /*06e0*/  LEA R6, P0, R7, UR8, 0x2 ;  /* 0x0000000807067c11 */ /* 0x002fc8000f8010ff */
[----:B------:R-:W-:Y:S02]  /*06f0*/  LEA.HI.X R7, R7, UR9, R18, 0x2, P0 ;  /* 0x0000000907077c11 */ /* 0x000fe400080f1412 */
[----:B------:R-:W0:Y:S04]  /*0700*/  LDG.E R18, desc[UR6][R2.64] ;  /* 0x0000000602127981 */ /* 0x000e28000c1e1900 */
[----:B------:R-:W0:Y:S02]  /*0710*/  LDG.E R7, desc[UR6][R6.64+0x8] ;  /* 0x0000080606077981 */ /* 0x000e24000c1e1900 */
[----:B0-----:R-:W-:Y:S01]  /*0720*/  FMUL R21, R18, R7 ;  /* 0x0000000712157220 */ /* 0x001fe20000400000 */
[----:B------:R-:W-:-:S04]  /*0730*/  IMAD.MOV.U32 R18, RZ, RZ, R16 ;  /* 0x000000ffff127224 */ /* 0x000fc800078e0010 */
[----:B------:R1:W-:Y:S03]  /*0740*/  STG.E desc[UR6][R8.64+0x8], R21 ;  /* 0x0000081508007986 */ /* 0x0003e6000c101906 */
.L_x_2:
[----:B------:R-:W-:Y:S05]  /*0750*/  BSYNC.RECONVERGENT B0 ;  /* 0x0000000000007941 */ /* 0x000fea0003800200 */
.L_x_1:
[----:B------:R-:W-:Y:S04]  /*0760*/  BSSY.RECONVERGENT B0, `(.L_x_0) ;  /* 0x000002e000007945 */ /* 0x000fe80003800200 */
[----:B------:R-:W-:Y:S05]  /*0770*/  @P1 BRA `(.L_x_5) ;  /* 0x0000000000b01947 */ /* 0x000fea0003800000 */
[----:B01----:R-:W0:Y:S01]  /*0780*/  LDC R21, c[0x0][0x3a4] ;  /* 0x0000e900ff157b82 */ /* 0x003e220000000800 */
[----:B------:R-:W-:Y:S01]  /*0790*/  ISETP.GE.AND P0, PT, R15, R4, PT ;  /* 0x000000040f00720c */ /* 0x000fe20003f06270 */
[----:B------:R-:W-:Y:S01]  /*07a0*/  IMAD R23, R20, R5, R18 ;  /* 0x0000000514177224 */ /* 0x000fe200078e0212 */
[----:B------:R-:W-:Y:S02]  /*07b0*/  IADD3 R25, PT, PT, R19, R18, RZ ;  /* 0x0000001213197210 */ /* 0x000fe40007ffe0ff */
[----:B------:R-:W-:-:S09]  /*07c0*/  SHF.R.S32.HI R27, RZ, 0x1f, R19 ;  /* 0x0000001fff1b7819 */ /* 0x000fd20000011413 */
.L_x_8:
[----:B0-----:R-:W-:Y:S01]  /*07d0*/  ISETP.GE.OR P3, PT, R18, R21, P0 ;  /* 0x000000151200720c */ /* 0x001fe20000766670 */
[----:B--2---:R-:W0:-:S12]  /*07e0*/  LDC.64 R6, c[0x0][0x380] ;  /* 0x0000e000ff067b82 */ /* 0x004e180000000a00 */
[----:B------:R-:W1:Y:S01]  /*07f0*/  @!P3 LDC.64 R4, c[0x0][0x390] ;  /* 0x0000e400ff04bb82 */ /* 0x000e620000000a00 */
[----:B------:R-:W2:Y:S01]  /*0800*/  @!P3 LDG.E R20, desc[UR6][R2.64] ;  /* 0x000000060214b981 */ /* 0x000ea2000c1e1900 */
[----:B-1----:R-:W-:-:S06]  /*0810*/  @!P3 IMAD.WIDE R8, R25, 0x4, R4 ;  /* 0x000000041908b825 */ /* 0x002fcc00078e0204 */
[----:B------:R-:W2:Y:S01]  /*0820*/  @!P3 LDG.E R9, desc[UR6][R8.64] ;  /* 0x000000060809b981 */ /* 0x000ea2000c1e1900 */
[----:B------:R-:W-:Y:S01]  /*0830*/  VIADD R4, R18, 0x1 ;  /* 0x0000000112047836 */ /* 0x000fe20000000000 */
[----:B------:R-:W-:-:S04]  /*0840*/  IADD3 R5, P4, PT, R19, R18, RZ ;  /* 0x0000001213057210 */ /* 0x000fc80007f9e0ff */
[----:B------:R-:W-:Y:S02]  /*0850*/  ISETP.GE.OR P2, PT, R4, R21, P0 ;  /* 0x000000150400720c */ /* 0x000fe40000746670 */
[----:B------:R-:W-:Y:S02]  /*0860*/  LEA.HI.X.SX32 R22, R18, R27, 0x1, P4 ;  /* 0x0000001b12167211 */ /* 0x000fe400020f0eff */
[----:B------:R-:W-:Y:S01]  /*0870*/  LEA R4, P4, R5, UR10, 0x2 ;  /* 0x0000000a05047c11 */ /* 0x000fe2000f8810ff */
[----:B0-----:R-:W-:-:S03]  /*0880*/  IMAD.WIDE R6, R23, 0x4, R6 ;  /* 0x0000000417067825 */ /* 0x001fc600078e0206 */
[----:B------:R-:W-:Y:S01]  /*0890*/  LEA.HI.X R5, R5, UR11, R22, 0x2, P4 ;  /* 0x0000000b05057c11 */ /* 0x000fe2000a0f1416 */
[----:B--2---:R-:W-:-:S05]  /*08a0*/  @!P3 FMUL R29, R20, R9 ;  /* 0x00000009141db220 */ /* 0x004fca0000400000 */
[----:B------:R0:W-:Y:S04]  /*08b0*/  @!P3 STG.E desc[UR6][R6.64], R29 ;  /* 0x0000001d0600b986 */ /* 0x0001e8000c101906 */
[----:B------:R-:W2:Y:S04]  /*08c0*/  @!P2 LDG.E R8, desc[UR6][R2.64] ;  /* 0x000000060208a981 */ /* 0x000ea8000c1e1900 */
[----:B------:R-:W2:Y:S01]  /*08d0*/  @!P2 LDG.E R9, desc[UR6][R4.64+0x4] ;  /* 0x000004060409a981 */ /* 0x000ea2000c1e1900 */
[----:B------:R-:W-:-:S05]  /*08e0*/  VIADD R20, R18, 0x2 ;  /* 0x0000000212147836 */ /* 0x000fca0000000000 */
[----:B------:R-:W-:Y:S01]  /*08f0*/  ISETP.GE.OR P3, PT, R20, R21, P0 ;  /* 0x000000151400720c */ /* 0x000fe20000766670 */
[----:B------:R-:W-:Y:S01]  /*0900*/  BSSY.RECONVERGENT B1, `(.L_x_6) ;  /* 0x000000a000017945 */ /* 0x000fe20003800200 */
[----:B------:R-:W-:-:S04]  /*0910*/  IADD3 R22, PT, PT, R18, 0x3, RZ ;  /* 0x0000000312167810 */ /* 0x000fc80007ffe0ff */
[----:B------:R-:W-:Y:S01]  /*0920*/  ISETP.GE.OR P4, PT, R22, R21, P0 ;  /* 0x000000151600720c */ /* 0x000fe20000786670 */
[----:B--2---:R-:W-:-:S05]  /*0930*/  @!P2 FMUL R9, R8, R9 ;  /* 0x000000090809a220 */ /* 0x004fca0000400000 */
[----:B------:R0:W-:Y:S01]  /*0940*/  @!P2 STG.E desc[UR6][R6.64+0x4], R9 ;  /* 0x000004090600a986 */ /* 0x0001e2000c101906 */
[----:B------:R-:W-:Y:S06]  /*0950*/  @P3 BRA `(.L_x_7) ;  /* 0x0000000000103947 */ /* 0x000fec0003800000 */
[----:B------:R-:W2:Y:S04]  /*0960*/  LDG.E R8, desc[UR6][R2.64] ;  /* 0x0000000602087981 */ /* 0x000ea8000c1e1900 */
[----:B0-----:R-:W2:Y:S02]  /*0970*/  LDG.E R9, desc[UR6][R4.64+0x8] ;  /* 0x0000080604097981 */ /* 0x001ea4000c1e1900 */
[----:B--2---:R-:W-:-:S05]  /*0980*/  FMUL R9, R8, R9 ;  /* 0x0000000908097220 */ /* 0x004fca0000400000 */
[----:B------:R1:W-:Y:S02]  /*0990*/  STG.E desc[UR6][R6.64+0x8], R9 ;  /* 0x0000080906007986 */ /* 0x0003e4000c101906 */
.L_x_7:
[----:B------:R-:W-:Y:S05]  /*09a0*/  BSYNC.RECONVERGENT B1 ;  /* 0x0000000000017941 */ /* 0x000fea0003800200 */
.L_x_6:
[----:B------:R-:W0:Y:S04]  /*09b0*/  @!P4 LDG.E R5, desc[UR6][R4.64+0xc] ;  /* 0x00000c060405c981 */ /* 0x000e28000c1e1900 */
[----:B------:R-:W0:Y:S01]  /*09c0*/  @!P4 LDG.E R8, desc[UR6][R2.64] ;  /* 0x000000060208c981 */ /* 0x000e22000c1e1900 */
[----:B------:R-:W-:Y:S01]  /*09d0*/  VIADD R18, R18, 0x4 ;  /* 0x0000000412127836 */ /* 0x000fe20000000000 */
[----:B------:R-:W-:Y:S01]  /*09e0*/  IADD3 R23, PT, PT, R23, 0x4, RZ ;  /* 0x0000000417177810 */ /* 0x000fe20007ffe0ff */
[----:B------:R-:W-:-:S03]  /*09f0*/  VIADD R25, R25, 0x4 ;  /* 0x0000000419197836 */ /* 0x000fc60000000000 */
[----:B------:R-:W-:Y:S01]  /*0a00*/  ISETP.GE.AND P2, PT, R18, R12, PT ;  /* 0x0000000c1200720c */ /* 0x000fe20003f46270 */
[----:B01----:R-:W-:-:S05]  /*0a10*/  @!P4 FMUL R9, R8, R5 ;  /* 0x000000050809c220 */ /* 0x003fca0000400000 */
[----:B------:R2:W-:Y:S07]  /*0a20*/  @!P4 STG.E desc[UR6][R6.64+0xc], R9 ;  /* 0x00000c090600c986 */ /* 0x0005ee000c101906 */
[----:B------:R-:W-:Y:S05]  /*0a30*/  @!P2 BRA `(.L_x_8) ;  /* 0xfffffffc0064a947 */ /* 0x000fea000383ffff */
.L_x_5:
[----:B------:R-:W-:Y:S05]  /*0a40*/  BSYNC.RECONVERGENT B0 ;  /* 0x0000000000007941 */ /* 0x000fea0003800200 */
.L_x_0:
[----:B------:R-:W-:-:S04]  /*0a50*/  IADD3 R15, PT, PT, R15, 0x1, RZ ;  /* 0x000000010f0f7810 */ /* 0x000fc80007ffe0ff */
[----:B------:R-:W-:-:S13]  /*0a60*/  ISETP.GE.AND P0, PT, R15, R14, PT ;  /* 0x0000000e0f00720c */ /* 0x000fda0003f06270 */
[----:B------:R-:W-:Y:S05]  /*0a70*/  @!P0 BRA `(.L_x_9) ;  /* 0xfffffff800648947 */ /* 0x000fea000383ffff */
[----:B------:R-:W-:Y:S05]  /*0a80*/  EXIT ;  /* 0x000000000000794d */ /* 0x000fea0003800000 */
.L_x_10:
[----:B------:R-:W-:-:S00]  /*0a90*/  BRA `(.L_x_10) ;  /* 0xfffffffc00fc7947 */ /* 0x000fc0000383ffff */
[----:B------:R-:W-:-:S00]  /*0aa0*/  NOP ;  /* 0x0000000000007918 */ /* 0x000fc00000000000 */
        /* <DEDUP_REMOVED lines=13> */
.L_x_20:


//--------------------- .text._Z4dotgPfS_S_iiii   --------------------------
	.section	.text._Z4dotgPfS_S_iiii,"ax",@progbits
	.align	128
        .global         _Z4dotgPfS_S_iiii
        .type           _Z4dotgPfS_S_iiii,@function
        .size           _Z4dotgPfS_S_iiii,(.L_x_21 - _Z4dotgPfS_S_iiii)
        .other          _Z4dotgPfS_S_iiii,@"STO_CUDA_ENTRY STV_DEFAULT"
_Z4dotgPfS_S_iiii:
.text._Z4dotgPfS_S_iiii:
[----:B------:R-:W-:Y:S08]  /*0000*/  LDC R1, c[0x0][0x37c] ;  /* 0x0000df00ff017b82 */ /* 0x000ff00000000800 */
[----:B------:R-:W0:Y:S02]  /*0010*/  LDC R0, c[0x0][0x398] ;  /* 0x0000e600ff007b82 */ /* 0x000e240000000800 */
[----:B0-----:R-:W-:-:S13]  /*0020*/  ISETP.GE.AND P0, PT, R0, 0x1, PT ;  /* 0x000000010000780c */ /* 0x001fda0003f06270 */
[----:B------:R-:W-:Y:S05]  /*0030*/  @!P0 EXIT ;  /* 0x000000000000894d */ /* 0x000fea0003800000 */
[----:B------:R-:W0:Y:S01]  /*0040*/  LDC.64 R2, c[0x0][0x3a0] ;  /* 0x0000e800ff027b82 */ /* 0x000e220000000a00 */
[----:B------:R-:W0:Y:S02]  /*0050*/  LDCU UR4, c[0x0][0x39c] ;  /* 0x00007380ff0477ac */ /* 0x000e240008000800 */
[----:B0-----:R-:W-:-:S04]  /*0060*/  VIMNMX3 R0, R2, UR4, R3, PT ;  /* 0x0000000402007c0f */ /* 0x001fc8000b800103 */
[----:B------:R-:W-:-:S13]  /*0070*/  ISETP.GE.AND P0, PT, R0, 0x1, PT ;  /* 0x000000010000780c */ /* 0x000fda0003f06270 */
[----:B------:R-:W-:Y:S05]  /*0080*/  @!P0 EXIT ;  /* 0x000000000000894d */ /* 0x000fea0003800000 */
[----:B------:R-:W0:Y:S01]  /*0090*/  LDCU.64 UR8, c[0x0][0x380] ;  /* 0x00007000ff0877ac */ /* 0x000e220008000a00 */
[C---:B------:R-:W-:Y:S02]  /*00a0*/  LOP3.LUT R0, R3.reuse, 0x7ffffff0, RZ, 0xc0, !PT ;  /* 0x7ffffff003007812 */ /* 0x040fe400078ec0ff */
[C---:B------:R-:W-:Y:S01]  /*00b0*/  LOP3.LUT R15, R3.reuse, 0xf, RZ, 0xc0, !PT ;  /* 0x0000000f030f7812 */ /* 0x040fe200078ec0ff */
[----:B------:R-:W1:Y:S01]  /*00c0*/  LDCU.64 UR10, c[0x0][0x358] ;  /* 0x00006b00ff0a77ac */ /* 0x000e620008000a00 */
[C---:B------:R-:W-:Y:S02]  /*00d0*/  LOP3.LUT R16, R3.reuse, 0x7, RZ, 0xc0, !PT ;  /* 0x0000000703107812 */ /* 0x040fe400078ec0ff */
[----:B------:R-:W-:Y:S01]  /*00e0*/  LOP3.LUT R4, R3, 0x3, RZ, 0xc0, !PT ;  /* 0x0000000303047812 */ /* 0x000fe200078ec0ff */
[----:B------:R-:W-:Y:S01]  /*00f0*/  UMOV UR4, URZ ;  /* 0x000000ff00047c82 */ /* 0x000fe20008000000 */
[----:B------:R-:W-:Y:S01]  /*0100*/  IADD3 R5, PT, PT, -R0, RZ, RZ ;  /* 0x000000ff00057210 */ /* 0x000fe20007ffe1ff */
[----:B0-----:R-:W-:-:S04]  /*0110*/  UIADD3 UR8, UP0, UPT, UR8, 0x20, URZ ;  /* 0x0000002008087890 */ /* 0x001fc8000ff1e0ff */
[----:B-1----:R-:W-:-:S12]  /*0120*/  UIADD3.X UR9, UPT, UPT, URZ, UR9, URZ, UP0, !UPT ;  /* 0x00000009ff097290 */ /* 0x002fd800087fe4ff */
.L_x_18:
[----:B01234-:R-:W-:-:S07]  /*0130*/  HFMA2 R6, -RZ, RZ, 0, 0 ;  /* 0x00000000ff067431 */ /* 0x01ffce00000001ff */
.L_x_17:
[----:B0-----:R-:W0:Y:S01]  /*0140*/  LDC R7, c[0x0][0x39c] ;  /* 0x0000e700ff077b82 */ /* 0x001e220000000800 */
[----:B------:R-:W-:-:S07]  /*0150*/  UMOV UR5, URZ ;  /* 0x000000ff00057c82 */ /* 0x000fce0008000000 */
[----:B-1----:R-:W1:Y:S01]  /*0160*/  LDC.64 R2, c[0x0][0x388] ;  /* 0x0000e200ff027b82 */ /* 0x002e620000000a00 */
[----:B0-----:R-:W-:-:S04]  /*0170*/  IMAD R7, R7, UR4, R6 ;  /* 0x0000000407077c24 */ /* 0x001fc8000f8e0206 */
[----:B-1234-:R-:W-:-:S07]  /*0180*/  IMAD.WIDE.U32 R2, R7, 0x4, R2 ;  /* 0x0000000407027825 */ /* 0x01efce00078e0002 */
.L_x_16:
[----:B0-----:R-:W0:Y:S01]  /*0190*/  LDCU.64 UR14, c[0x0][0x3a0] ;  /* 0x00007400ff0e77ac */ /* 0x001e220008000a00 */
[----:B-1----:R-:W1:Y:S01]  /*01a0*/  LDC R7, c[0x0][0x39c] ;  /* 0x0000e700ff077b82 */ /* 0x002e620000000800 */
[----:B------:R-:W-:Y:S01]  /*01b0*/  MOV R9, RZ ;  /* 0x000000ff00097202 */ /* 0x000fe20000000f00 */
[----:B0-----:R-:W-:Y:S02]  /*01c0*/  UISETP.GE.U32.AND UP1, UPT, UR15, 0x10, UPT ;  /* 0x000000100f00788c */ /* 0x001fe4000bf26070 */
[----:B------:R-:W-:Y:S02]  /*01d0*/  UIMAD UR6, UR4, UR14, UR5 ;  /* 0x0000000e040672a4 */ /* 0x000fe4000f8e0205 */
[----:B------:R-:W-:Y:S02]  /*01e0*/  UIMAD UR13, UR5, UR15, URZ ;  /* 0x0000000f050d72a4 */ /* 0x000fe4000f8e02ff */
[----:B------:R-:W-:Y:S02]  /*01f0*/  UIADD3 UR5, UPT, UPT, UR5, 0x1, URZ ;  /* 0x0000000105057890 */ /* 0x000fe4000fffe0ff */
[----:B-1----:R-:W-:-:S02]  /*0200*/  IMAD R8, R7, UR6, R6 ;  /* 0x0000000607087c24 */ /* 0x002fc4000f8e0206 */
[----:B------:R-:W-:Y:S02]  /*0210*/  UISETP.NE.AND UP0, UPT, UR5, UR14, UPT ;  /* 0x0000000e0500728c */ /* 0x000fe4000bf05270 */
[----:B------:R-:W-:Y:S01]  /*0220*/  IMAD R8, R8, UR15, RZ ;  /* 0x0000000f08087c24 */ /* 0x000fe2000f8e02ff */
[----:B--234-:R-:W-:Y:S08]  /*0230*/  BRA.U !UP1, `(.L_x_11) ;  /* 0x0000000509507547 */ /* 0x01cff0000b800000 */
[----:B------:R-:W0:Y:S01]  /*0240*/  LDCU.64 UR6, c[0x0][0x390] ;  /* 0x00007200ff0677ac */ /* 0x000e220008000a00 */
[----:B------:R-:W-:Y:S01]  /*0250*/  IMAD.MOV.U32 R9, RZ, RZ, R8 ;  /* 0x000000ffff097224 */ /* 0x000fe200078e0008 */
[----:B------:R-:W-:Y:S01]  /*0260*/  MOV R14, R5 ;  /* 0x00000005000e7202 */ /* 0x000fe20000000f00 */
[----:B0-----:R-:W-:-:S04]  /*0270*/  UIMAD.WIDE.U32 UR6, UR13, 0x4, UR6 ;  /* 0x000000040d0678a5 */ /* 0x001fc8000f8e0006 */
[----:B------:R-:W-:-:S04]  /*0280*/  UIADD3 UR12, UP1, UPT, UR6, 0x20, URZ ;  /* 0x00000020060c7890 */ /* 0x000fc8000ff3e0ff */
[----:B------:R-:W-:Y:S02]  /*0290*/  UIADD3.X UR6, UPT, UPT, URZ, UR7, URZ, UP1, !UPT ;  /* 0x00000007ff067290 */ /* 0x000fe40008ffe4ff */
[----:B------:R-:W-:-:S04]  /*02a0*/  MOV R17, UR12 ;  /* 0x0000000c00117c02 */ /* 0x000fc80008000f00 */
[----:B------:R-:W-:-:S07]  /*02b0*/  MOV R18, UR6 ;  /* 0x0000000600127c02 */ /* 0x000fce0008000f00 */
.L_x_12:
[----:B------:R-:W-:Y:S01]  /*02c0*/  IMAD.MOV.U32 R10, RZ, RZ, R17 ;  /* 0x000000ffff0a7224 */ /* 0x000fe200078e0011 */
[----:B------:R-:W-:Y:S01]  /*02d0*/  MOV R11, R18 ;  /* 0x00000012000b7202 */ /* 0x000fe20000000f00 */
[----:B------:R-:W2:Y:S04]  /*02e0*/  LDG.E R17, desc[UR10][R2.64] ;  /* 0x0000000a02117981 */ /* 0x000ea8000c1e1900 */
[----:B------:R-:W2:Y:S01]  /*02f0*/  LDG.E R18, desc[UR10][R10.64+-0x20] ;  /* 0xffffe00a0a127981 */ /* 0x000ea2000c1e1900 */
[----:B-1----:R-:W-:Y:S02]  /*0300*/  MOV R12, UR8 ;  /* 0x00000008000c7c02 */ /* 0x002fe40008000f00 */
[----:B------:R-:W-:-:S03]  /*0310*/  MOV R13, UR9 ;  /* 0x00000009000d7c02 */ /* 0x000fc60008000f00 */
[----:B------:R-:W-:-:S04]  /*0320*/  IMAD.WIDE R12, R9, 0x4, R12 ;  /* 0x00000004090c7825 */ /* 0x000fc800078e020c */
[----:B--2---:R-:W-:-:S05]  /*0330*/  FMUL R17, R17, R18 ;  /* 0x0000001211117220 */ /* 0x004fca0000400000 */
[----:B------:R0:W-:Y:S04]  /*0340*/  STG.E desc[UR10][R12.64+-0x20], R17 ;  /* 0xffffe0110c007986 */ /* 0x0001e8000c10190a */
[----:B------:R-:W2:Y:S04]  /*0350*/  LDG.E R18, desc[UR10][R2.64] ;  /* 0x0000000a02127981 */ /* 0x000ea8000c1e1900 */
[----:B------:R-:W2:Y:S02]  /*0360*/  LDG.E R19, desc[UR10][R10.64+-0x1c] ;  /* 0xffffe40a0a137981 */ /* 0x000ea4000c1e1900 */
[----:B--2---:R-:W-:-:S05]  /*0370*/  FMUL R19, R18, R19 ;  /* 0x0000001312137220 */ /* 0x004fca0000400000 */
[----:B------:R1:W-:Y:S04]  /*0380*/  STG.E desc[UR10][R12.64+-0x1c], R19 ;  /* 0xffffe4130c007986 */ /* 0x0003e8000c10190a */
[----:B------:R-:W2:Y:S04]  /*0390*/  LDG.E R18, desc[UR10][R2.64] ;  /* 0x0000000a02127981 */ /* 0x000ea8000c1e1900 */
[----:B------:R-:W2:Y:S02]  /*03a0*/  LDG.E R21, desc[UR10][R10.64+-0x18] ;  /* 0xffffe80a0a157981 */ /* 0x000ea4000c1e1900 */
[----:B--2---:R-:W-:-:S05]  /*03b0*/  FMUL R21, R18, R21 ;  /* 0x0000001512157220 */ /* 0x004fca0000400000 */
[----:B------:R2:W-:Y:S04]  /*03c0*/  STG.E desc[UR10][R12.64+-0x18], R21 ;  /* 0xffffe8150c007986 */ /* 0x0005e8000c10190a */
[----:B------:R-:W3:Y:S04]  /*03d0*/  LDG.E R18, desc[UR10][R2.64] ;  /* 0x0000000a02127981 */ /* 0x000ee8000c1e1900 */
[----:B------:R-:W3:Y:S02]  /*03e0*/  LDG.E R23, desc[UR10][R10.64+-0x14] ;  /* 0xffffec0a0a177981 */ /* 0x000ee4000c1e1900 */
[----:B---3--:R-:W-:-:S05]  /*03f0*/  FMUL R23, R18, R23 ;  /* 0x0000001712177220 */ /* 0x008fca0000400000 */
[----:B------:R3:W-:Y:S04]  /*0400*/  STG.E desc[UR10][R12.64+-0x14], R23 ;  /* 0xffffec170c007986 */ /* 0x0007e8000c10190a */
[----:B0-----:R-:W4:Y:S04]  /*0410*/  LDG.E R17, desc[UR10][R2.64] ;  /* 0x0000000a02117981 */ /* 0x001f28000c1e1900 */
[----:B------:R-:W4:Y:S02]  /*0420*/  LDG.E R18, desc[UR10][R10.64+-0x10] ;  /* 0xfffff00a0a127981 */ /* 0x000f24000c1e1900 */
[----:B----4-:R-:W-:-:S05]  /*0430*/  FMUL R17, R17, R18 ;  /* 0x0000001211117220 */ /* 0x010fca0000400000 */
[----:B------:R0:W-:Y:S04]  /*0440*/  STG.E desc[UR10][R12.64+-0x10], R17 ;  /* 0xfffff0110c007986 */ /* 0x0001e8000c10190a */
[----:B------:R-:W4:Y:S04]  /*0450*/  LDG.E R18, desc[UR10][R2.64] ;  /* 0x0000000a02127981 */ /* 0x000f28000c1e1900 */
[----:B-1----:R-:W4:Y:S02]  /*0460*/  LDG.E R19, desc[UR10][R10.64+-0xc] ;  /* 0xfffff40a0a137981 */ /* 0x002f24000c1e1900 */
[----:B----4-:R-:W-:-:S05]  /*0470*/  FMUL R19, R18, R19 ;  /* 0x0000001312137220 */ /* 0x010fca0000400000 */
[----:B------:R1:W-:Y:S04]  /*0480*/  STG.E desc[UR10][R12.64+-0xc], R19 ;  /* 0xfffff4130c007986 */ /* 0x0003e8000c10190a */
[----:B------:R-:W4:Y:S04]  /*0490*/  LDG.E R18, desc[UR10][R2.64] ;  /* 0x0000000a02127981 */ /* 0x000f28000c1e1900 */
[----:B--2---:R-:W4:Y:S02]  /*04a0*/  LDG.E R21, desc[UR10][R10.64+-0x8] ;  /* 0xfffff80a0a157981 */ /* 0x004f24000c1e1900 */
[----:B----4-:R-:W-:-:S05]  /*04b0*/  FMUL R21, R18, R21 ;  /* 0x0000001512157220 */ /* 0x010fca0000400000 */
[----:B------:R2:W-:Y:S04]  /*04c0*/  STG.E desc[UR10][R12.64+-0x8], R21 ;  /* 0xfffff8150c007986 */ /* 0x0005e8000c10190a */
[----:B------:R-:W4:Y:S04]  /*04d0*/  LDG.E R18, desc[UR10][R2.64] ;  /* 0x0000000a02127981 */ /* 0x000f28000c1e1900 */
[----:B---3--:R-:W4:Y:S02]  /*04e0*/  LDG.E R23, desc[UR10][R10.64+-0x4] ;  /* 0xfffffc0a0a177981 */ /* 0x008f24000c1e1900 */
[----:B----4-:R-:W-:-:S05]  /*04f0*/  FMUL R23, R18, R23 ;  /* 0x0000001712177220 */ /* 0x010fca0000400000 */
        /* <DEDUP_REMOVED lines=26> */
[----:B--2---:R-:W4:Y:S01]  /*06a0*/  LDG.E R21, desc[UR10][R10.64+0x18] ;  /* 0x0000180a0a157981 */ /* 0x004f22000c1e1900 */
[----:B------:R-:W-:Y:S02]  /*06b0*/  VIADD R14, R14, 0x10 ;  /* 0x000000100e0e7836 */ /* 0x000fe40000000000 */
[----:B----4-:R-:W-:-:S05]  /*06c0*/  FMUL R21, R18, R21 ;  /* 0x0000001512157220 */ /* 0x010fca0000400000 */
[----:B------:R1:W-:Y:S04]  /*06d0*/  STG.E desc[UR10][R12.64+0x18], R21 ;  /* 0x000018150c007986 */ /* 0x0003e8000c10190a */
[----:B------:R-:W2:Y:S04]  /*06e0*/  LDG.E R18, desc[UR10][R2.64] ;  /* 0x0000000a02127981 */ /* 0x000ea8000c1e1900 */
[----:B---3--:R-:W2:Y:S01]  /*06f0*/  LDG.E R23, desc[UR10][R10.64+0x1c] ;  /* 0x00001c0a0a177981 */ /* 0x008ea2000c1e1900 */
[----:B------:R-:W-:Y:S02]  /*0700*/  ISETP.NE.AND P0, PT, R14, RZ, PT ;  /* 0x000000ff0e00720c */ /* 0x000fe40003f05270 */
[----:B0-----:R-:W-:-:S02]  /*0710*/  IADD3 R17, P1, PT, R10, 0x40, RZ ;  /* 0x000000400a117810 */ /* 0x001fc40007f3e0ff */
[----:B------:R-:W-:Y:S01]  /*0720*/  IADD3 R9, PT, PT, R9, 0x10, RZ ;  /* 0x0000001009097810 */ /* 0x000fe20007ffe0ff */
[----:B--2---:R-:W-:Y:S01]  /*0730*/  FMUL R23, R18, R23 ;  /* 0x0000001712177220 */ /* 0x004fe20000400000 */
[----:B------:R-:W-:-:S04]  /*0740*/  IADD3.X R18, PT, PT, RZ, R11, RZ, P1, !PT ;  /* 0x0000000bff127210 */ /* 0x000fc80000ffe4ff */
[----:B------:R1:W-:Y:S03]  /*0750*/  STG.E desc[UR10][R12.64+0x1c], R23 ;  /* 0x00001c170c007986 */ /* 0x0003e6000c10190a */
[----:B------:R-:W-:Y:S05]  /*0760*/  @P0 BRA `(.L_x_12) ;  /* 0xfffffff800d40947 */ /* 0x000fea000383ffff */
[----:B------:R-:W-:-:S07]  /*0770*/  MOV R9, R0 ;  /* 0x0000000000097202 */ /* 0x000fce0000000f00 */
.L_x_11:
[----:B------:R-:W-:-:S13]  /*0780*/  ISETP.NE.AND P0, PT, R15, RZ, PT ;  /* 0x000000ff0f00720c */ /* 0x000fda0003f05270 */
[----:B------:R-:W-:Y:S05]  /*0790*/  @!P0 BRA `(.L_x_13) ;  /* 0x0000000400b48947 */ /* 0x000fea0003800000 */
[----:B------:R-:W-:Y:S01]  /*07a0*/  VIADD R10, R15, 0xffffffff ;  /* 0xffffffff0f0a7836 */ /* 0x000fe20000000000 */
[----:B------:R-:W-:-:S04]  /*07b0*/  ISETP.NE.AND P0, PT, R16, RZ, PT ;  /* 0x000000ff1000720c */ /* 0x000fc80003f05270 */
[----:B------:R-:W-:-:S13]  /*07c0*/  ISETP.GE.U32.AND P1, PT, R10, 0x7, PT ;  /* 0x000000070a00780c */ /* 0x000fda0003f26070 */
[----:B------:R-:W-:Y:S05]  /*07d0*/  @!P1 BRA `(.L_x_14) ;  /* 0x0000000000b09947 */ /* 0x000fea0003800000 */
[----:B-1----:R-:W0:Y:S01]  /*07e0*/  LDC.64 R18, c[0x0][0x390] ;  /* 0x0000e400ff127b82 */ /* 0x002e220000000a00 */
[----:B------:R-:W-:Y:S01]  /*07f0*/  IADD3 R11, PT, PT, R9, UR13, RZ ;  /* 0x0000000d090b7c10 */ /* 0x000fe2000fffe0ff */
[----:B------:R-:W2:Y:S06]  /*0800*/  LDG.E R14, desc[UR10][R2.64] ;  /* 0x0000000a020e7981 */ /* 0x000eac000c1e1900 */
[----:B------:R-:W1:Y:S01]  /*0810*/  LDC.64 R12, c[0x0][0x380] ;  /* 0x0000e000ff0c7b82 */ /* 0x000e620000000a00 */
[----:B0-----:R-:W-:-:S07]  /*0820*/  IMAD.WIDE.U32 R18, R11, 0x4, R18 ;  /* 0x000000040b127825 */ /* 0x001fce00078e0012 */
[----:B------:R-:W0:Y:S01]  /*0830*/  LDC.64 R10, c[0x0][0x390] ;  /* 0x0000e400ff0a7b82 */ /* 0x000e220000000a00 */
[----:B------:R-:W2:Y:S01]  /*0840*/  LDG.E R19, desc[UR10][R18.64] ;  /* 0x0000000a12137981 */ /* 0x000ea2000c1e1900 */
[----:B------:R-:W-:Y:S02]  /*0850*/  IADD3 R20, P1, PT, R9, UR13, RZ ;  /* 0x0000000d09147c10 */ /* 0x000fe4000ff3e0ff */
[----:B------:R-:W-:Y:S02]  /*0860*/  IADD3 R17, PT, PT, R8, R9, RZ ;  /* 0x0000000908117210 */ /* 0x000fe40007ffe0ff */
[----:B------:R-:W-:-:S03]  /*0870*/  IADD3.X R21, PT, PT, RZ, RZ, RZ, P1, !PT ;  /* 0x000000ffff157210 */ /* 0x000fc60000ffe4ff */
[----:B-1----:R-:W-:Y:S01]  /*0880*/  IMAD.WIDE R12, R17, 0x4, R12 ;  /* 0x00000004110c7825 */ /* 0x002fe200078e020c */
[----:B0-----:R-:W-:-:S04]  /*0890*/  LEA R10, P1, R20, R10, 0x2 ;  /* 0x0000000a140a7211 */ /* 0x001fc800078210ff */
[----:B------:R-:W-:Y:S01]  /*08a0*/  LEA.HI.X R11, R20, R11, R21, 0x2, P1 ;  /* 0x0000000b140b7211 */ /* 0x000fe200008f1415 */
        /* <DEDUP_REMOVED lines=14> */
[----:B------:R-:W4:Y:S04]  /*0990*/  LDG.E R14, desc[UR10][R2.64] ;  /* 0x0000000a020e7981 */ /* 0x000f28000c1e1900 */
[----:B0-----:R-:W4:Y:S02]  /*09a0*/  LDG.E R17, desc[UR10][R10.64+0x10] ;  /* 0x0000100a0a117981 */ /* 0x001f24000c1e1900 */
        /* <DEDUP_REMOVED lines=10> */
[----:B---3--:R-:W2:Y:S04]  /*0a50*/  LDG.E R23, desc[UR10][R10.64+0x1c] ;  /* 0x00001c0a0a177981 */ /* 0x008ea8000c1e1900 */
[----:B------:R-:W2:Y:S01]  /*0a60*/  LDG.E R14, desc[UR10][R2.64] ;  /* 0x0000000a020e7981 */ /* 0x000ea2000c1e1900 */
[----:B------:R-:W-:Y:S02]  /*0a70*/  VIADD R9, R9, 0x8 ;  /* 0x0000000809097836 */ /* 0x000fe40000000000 */
[----:B--2---:R-:W-:-:S05]  /*0a80*/  FMUL R23, R14, R23 ;  /* 0x000000170e177220 */ /* 0x004fca0000400000 */
[----:B------:R0:W-:Y:S02]  /*0a90*/  STG.E desc[UR10][R12.64+0x1c], R23 ;  /* 0x00001c170c007986 */ /* 0x0001e4000c10190a */
.L_x_14:
[----:B------:R-:W-:Y:S05]  /*0aa0*/  @!P0 BRA `(.L_x_13) ;  /* 0x0000000000f08947 */ /* 0x000fea0003800000 */
[----:B------:R-:W-:Y:S02]  /*0ab0*/  IADD3 R10, PT, PT, R16, -0x1, RZ ;  /* 0xffffffff100a7810 */ /* 0x000fe40007ffe0ff */
[----:B------:R-:W-:Y:S02]  /*0ac0*/  ISETP.NE.AND P0, PT, R4, RZ, PT ;  /* 0x000000ff0400720c */ /* 0x000fe40003f05270 */
[----:B------:R-:W-:-:S13]  /*0ad0*/  ISETP.GE.U32.AND P1, PT, R10, 0x3, PT ;  /* 0x000000030a00780c */ /* 0x000fda0003f26070 */
[----:B------:R-:W-:Y:S05]  /*0ae0*/  @!P1 BRA `(.L_x_15) ;  /* 0x0000000000709947 */ /* 0x000fea0003800000 */
[----:B------:R-:W2:Y:S01]  /*0af0*/  LDC.64 R10, c[0x0][0x390] ;  /* 0x0000e400ff0a7b82 */ /* 0x000ea20000000a00 */
[----:B01----:R-:W-:Y:S01]  /*0b00*/  IADD3 R19, PT, PT, R9, UR13, RZ ;  /* 0x0000000d09137c10 */ /* 0x003fe2000fffe0ff */
[----:B------:R-:W3:Y:S06]  /*0b10*/  LDG.E R14, desc[UR10][R2.64] ;  /* 0x0000000a020e7981 */ /* 0x000eec000c1e1900 */
[----:B------:R-:W0:Y:S01]  /*0b20*/  LDC.64 R12, c[0x0][0x380] ;  /* 0x0000e000ff0c7b82 */ /* 0x000e220000000a00 */
[----:B--2---:R-:W-:-:S07]  /*0b30*/  IMAD.WIDE.U32 R18, R19, 0x4, R10 ;  /* 0x0000000413127825 */ /* 0x004fce00078e000a */
[----:B------:R-:W1:Y:S01]  /*0b40*/  LDC.64 R10, c[0x0][0x390] ;  /* 0x0000e400ff0a7b82 */ /* 0x000e620000000a00 */
[----:B------:R-:W3:Y:S01]  /*0b50*/  LDG.E R19, desc[UR10][R18.64] ;  /* 0x0000000a12137981 */ /* 0x000ee2000c1e1900 */
[----:B------:R-:W-:Y:S02]  /*0b60*/  IADD3 R20, P1, PT, R9, UR13, RZ ;  /* 0x0000000d09147c10 */ /* 0x000fe4000ff3e0ff */
[----:B------:R-:W-:Y:S02]  /*0b70*/  IADD3 R17, PT, PT, R8, R9, RZ ;  /* 0x0000000908117210 */ /* 0x000fe40007ffe0ff */
[----:B------:R-:W-:-:S03]  /*0b80*/  IADD3.X R21, PT, PT, RZ, RZ, RZ, P1, !PT ;  /* 0x000000ffff157210 */ /* 0x000fc60000ffe4ff */
[----:B0-----:R-:W-:Y:S01]  /*0b90*/  IMAD.WIDE R12, R17, 0x4, R12 ;  /* 0x00000004110c7825 */ /* 0x001fe200078e020c */
[----:B-1----:R-:W-:-:S04]  /*0ba0*/  LEA R10, P1, R20, R10, 0x2 ;  /* 0x0000000a140a7211 */ /* 0x002fc800078210ff */
[----:B------:R-:W-:Y:S01]  /*0bb0*/  LEA.HI.X R11, R20, R11, R21, 0x2, P1 ;  /* 0x0000000b140b7211 */ /* 0x000fe200008f1415 */
[----:B---3--:R-:W-:-:S05]  /*0bc0*/  FMUL R17, R14, R19 ;  /* 0x000000130e117220 */ /* 0x008fca0000400000 */
[----:B------:R2:W-:Y:S04]  /*0bd0*/  STG.E desc[UR10][R12.64], R17 ;  /* 0x000000110c007986 */ /* 0x0005e8000c10190a */
[----:B------:R-:W3:Y:S04]  /*0be0*/  LDG.E R14, desc[UR10][R2.64] ;  /* 0x0000000a020e7981 */ /* 0x000ee8000c1e1900 */
[----:B------:R-:W3:Y:S02]  /*0bf0*/  LDG.E R19, desc[UR10][R10.64+0x4] ;  /* 0x0000040a0a137981 */ /* 0x000ee4000c1e1900 */
[----:B---3--:R-:W-:-:S05]  /*0c00*/  FMUL R19, R14, R19 ;  /* 0x000000130e137220 */ /* 0x008fca0000400000 */
[----:B------:R2:W-:Y:S04]  /*0c10*/  STG.E desc[UR10][R12.64+0x4], R19 ;  /* 0x000004130c007986 */ /* 0x0005e8000c10190a */
[----:B------:R-:W3:Y:S04]  /*0c20*/  LDG.E R14, desc[UR10][R2.64] ;  /* 0x0000000a020e7981 */ /* 0x000ee8000c1e1900 */
[----:B------:R-:W3:Y:S02]  /*0c30*/  LDG.E R21, desc[UR10][R10.64+0x8] ;  /* 0x0000080a0a157981 */ /* 0x000ee4000c1e1900 */
[----:B---3--:R-:W-:-:S05]  /*0c40*/  FMUL R21, R14, R21 ;  /* 0x000000150e157220 */ /* 0x008fca0000400000 */
[----:B------:R2:W-:Y:S04]  /*0c50*/  STG.E desc[UR10][R12.64+0x8], R21 ;  /* 0x000008150c007986 */ /* 0x0005e8000c10190a */
[----:B------:R-:W3:Y:S04]  /*0c60*/  LDG.E R23, desc[UR10][R10.64+0xc] ;  /* 0x00000c0a0a177981 */ /* 0x000ee8000c1e1900 */
[----:B------:R-:W3:Y:S01]  /*0c70*/  LDG.E R14, desc[UR10][R2.64] ;  /* 0x0000000a020e7981 */ /* 0x000ee2000c1e1900 */
[----:B------:R-:W-:Y:S02]  /*0c80*/  VIADD R9, R9, 0x4 ;  /* 0x0000000409097836 */ /* 0x000fe40000000000 */
[----:B---3--:R-:W-:-:S05]  /*0c90*/  FMUL R23, R14, R23 ;  /* 0x000000170e177220 */ /* 0x008fca0000400000 */
[----:B------:R2:W-:Y:S02]  /*0ca0*/  STG.E desc[UR10][R12.64+0xc], R23 ;  /* 0x00000c170c007986 */ /* 0x0005e4000c10190a */
.L_x_15:
[----:B------:R-:W-:Y:S05]  /*0cb0*/  @!P0 BRA `(.L_x_13) ;  /* 0x00000000006c8947 */ /* 0x000fea0003800000 */
[----:B012---:R-:W0:Y:S01]  /*0cc0*/  LDC.64 R12, c[0x0][0x390] ;  /* 0x0000e400ff0c7b82 */ /* 0x007e220000000a00 */
[----:B------:R-:W-:Y:S01]  /*0cd0*/  IADD3 R11, PT, PT, R9, UR13, RZ ;  /* 0x0000000d090b7c10 */ /* 0x000fe2000fffe0ff */
[----:B------:R-:W2:Y:S04]  /*0ce0*/  LDG.E R14, desc[UR10][R2.64] ;  /* 0x0000000a020e7981 */ /* 0x000ea8000c1e1900 */
[----:B0-----:R-:W-:Y:S02]  /*0cf0*/  IMAD.WIDE.U32 R12, R11, 0x4, R12 ;  /* 0x000000040b0c7825 */ /* 0x001fe400078e000c */
[----:B------:R-:W0:Y:S04]  /*0d00*/  LDC.64 R10, c[0x0][0x380] ;  /* 0x0000e000ff0a7b82 */ /* 0x000e280000000a00 */
[----:B------:R-:W2:Y:S01]  /*0d10*/  LDG.E R13, desc[UR10][R12.64] ;  /* 0x0000000a0c0d7981 */ /* 0x000ea2000c1e1900 */
[----:B------:R-:W-:-:S02]  /*0d20*/  ISETP.NE.AND P0, PT, R4, 0x1, PT ;  /* 0x000000010400780c */ /* 0x000fc40003f05270 */
[----:B------:R-:W-:-:S05]  /*0d30*/  IADD3 R17, PT, PT, R8, R9, RZ ;  /* 0x0000000908117210 */ /* 0x000fca0007ffe0ff */
[----:B0-----:R-:W-:-:S04]  /*0d40*/  IMAD.WIDE R10, R17, 0x4, R10 ;  /* 0x00000004110a7825 */ /* 0x001fc800078e020a */
[----:B--2---:R-:W-:-:S05]  /*0d50*/  FMUL R17, R14, R13 ;  /* 0x0000000d0e117220 */ /* 0x004fca0000400000 */
[----:B------:R3:W-:Y:S01]  /*0d60*/  STG.E desc[UR10][R10.64], R17 ;  /* 0x000000110a007986 */ /* 0x0007e2000c10190a */
[----:B------:R-:W-:Y:S05]  /*0d70*/  @!P0 BRA `(.L_x_13) ;  /* 0x00000000003c8947 */ /* 0x000fea0003800000 */
[----:B------:R-:W0:Y:S01]  /*0d80*/  LDC.64 R18, c[0x0][0x390] ;  /* 0x0000e400ff127b82 */ /* 0x000e220000000a00 */
[----:B------:R-:W-:-:S04]  /*0d90*/  IADD3 R9, P0, PT, R9, UR13, RZ ;  /* 0x0000000d09097c10 */ /* 0x000fc8000ff1e0ff */
[----:B------:R-:W-:Y:S02]  /*0da0*/  IADD3.X R12, PT, PT, RZ, RZ, RZ, P0, !PT ;  /* 0x000000ffff0c7210 */ /* 0x000fe400007fe4ff */
[----:B0-----:R-:W-:-:S04]  /*0db0*/  LEA R8, P0, R9, R18, 0x2 ;  /* 0x0000001209087211 */ /* 0x001fc800078010ff */
[----:B------:R-:W-:Y:S02]  /*0dc0*/  LEA.HI.X R9, R9, R19, R12, 0x2, P0 ;  /* 0x0000001309097211 */ /* 0x000fe400000f140c */
[----:B------:R-:W2:Y:S04]  /*0dd0*/  LDG.E R12, desc[UR10][R2.64] ;  /* 0x0000000a020c7981 */ /* 0x000ea8000c1e1900 */
[----:B------:R-:W2:Y:S01]  /*0de0*/  LDG.E R13, desc[UR10][R8.64+0x4] ;  /* 0x0000040a080d7981 */ /* 0x000ea2000c1e1900 */
[----:B------:R-:W-:Y:S01]  /*0df0*/  ISETP.NE.AND P0, PT, R4, 0x2, PT ;  /* 0x000000020400780c */ /* 0x000fe20003f05270 */
[----:B--2---:R-:W-:-:S05]  /*0e00*/  FMUL R13, R12, R13 ;  /* 0x0000000d0c0d7220 */ /* 0x004fca0000400000 */
[----:B------:R4:W-:Y:S07]  /*0e10*/  STG.E desc[UR10][R10.64+0x4], R13 ;  /* 0x0000040d0a007986 */ /* 0x0009ee000c10190a */
[----:B------:R-:W-:Y:S05]  /*0e20*/  @!P0 BRA `(.L_x_13) ;  /* 0x0000000000108947 */ /* 0x000fea0003800000 */
[----:B------:R-:W4:Y:S04]  /*0e30*/  LDG.E R9, desc[UR10][R8.64+0x8] ;  /* 0x0000080a08097981 */ /* 0x000f28000c1e1900 */
[----:B------:R-:W4:Y:S02]  /*0e40*/  LDG.E R12, desc[UR10][R2.64] ;  /* 0x0000000a020c7981 */ /* 0x000f24000c1e1900 */
[----:B----4-:R-:W-:-:S05]  /*0e50*/  FMUL R13, R12, R9 ;  /* 0x000000090c0d7220 */ /* 0x010fca0000400000 */
[----:B------:R0:W-:Y:S02]  /*0e60*/  STG.E desc[UR10][R10.64+0x8], R13 ;  /* 0x0000080d0a007986 */ /* 0x0001e4000c10190a */
.L_x_13:
[----:B------:R-:W-:Y:S05]  /*0e70*/  BRA.U UP0, `(.L_x_16) ;  /* 0xfffffff100c47547 */ /* 0x000fea000b83ffff */
[----:B------:R-:W-:-:S04]  /*0e80*/  IADD3 R6, PT, PT, R6, 0x1, RZ ;  /* 0x0000000106067810 */ /* 0x000fc80007ffe0ff */
[----:B------:R-:W-:-:S13]  /*0e90*/  ISETP.NE.AND P0, PT, R6, R7, PT ;  /* 0x000000070600720c */ /* 0x000fda0003f05270 */
[----:B------:R-:W-:Y:S05]  /*0ea0*/  @P0 BRA `(.L_x_17) ;  /* 0xfffffff000a40947 */ /* 0x000fea000383ffff */
[----:B------:R-:W5:Y:S01]  /*0eb0*/  LDCU UR5, c[0x0][0x398] ;  /* 0x00007300ff0577ac */ /* 0x000f620008000800 */
[----:B------:R-:W-:-:S04]  /*0ec0*/  UIADD3 UR4, UPT, UPT, UR4, 0x1, URZ ;  /* 0x0000000104047890 */ /* 0x000fc8000fffe0ff */
[----:B-----5:R-:W-:-:S09]  /*0ed0*/  UISETP.NE.AND UP0, UPT, UR4, UR5, UPT ;  /* 0x000000050400728c */ /* 0x020fd2000bf05270 */
[----:B------:R-:W-:Y:S05]  /*0ee0*/  BRA.U UP0, `(.L_x_18) ;  /* 0xfffffff100907547 */ /* 0x000fea000b83ffff */
[----:B------:R-:W-:Y:S05]  /*0ef0*/  EXIT ;  /* 0x000000000000794d */ /* 0x000fea0003800000 */
.L_x_19:
        /* <DEDUP_REMOVED lines=16> */
.L_x_21:


//--------------------- .nv.shared.reserved.0     --------------------------
	.section	.nv.shared.reserved.0,"aw",@nobits
	.weak		__nv_reservedSMEM_offset_0_alias
	.size		__nv_reservedSMEM_offset_0_alias, 0, 64
	.other		__nv_reservedSMEM_offset_0_alias,@"STO_CUDA_RESERVED_SHARED STV_DEFAULT"
__nv_reservedSMEM_offset_0_alias:
	.zero		0
	.zero		64


//--------------------- .nv.constant0._Z5dotgsPfS_S_iiii --------------------------
	.section	.nv.constant0._Z5dotgsPfS_S_iiii,"a",@progbits
	.sectionflags	@""
	.align	4
.nv.constant0._Z5dotgsPfS_S_iiii:
	.zero		936


//--------------------- .nv.constant0._Z4dotgPfS_S_iiii --------------------------
	.section	.nv.constant0._Z4dotgPfS_S_iiii,"a",@progbits
	.sectionflags	@""
	.align	4
.nv.constant0._Z4dotgPfS_S_iiii:
	.zero		936


//--------------------- SYMBOLS --------------------------

	.type		.nv.reservedSmem.offset0,@object
	.size		.nv.reservedSmem.offset0,0x4
